//
// Generated by NVIDIA NVVM Compiler
//
// Compiler Build ID: CL-36424714
// Cuda compilation tools, release 13.0, V13.0.88
// Based on NVVM 20.0.0
//

.version 9.0
.target sm_100
.address_size 64

	// .globl	_Z20cross_entropy_kernelPKfPKiiiPf
.extern .shared .align 16 .b8 sdata[];

.visible .entry _Z20cross_entropy_kernelPKfPKiiiPf(
	.param .u64 .ptr .align 1 _Z20cross_entropy_kernelPKfPKiiiPf_param_0,
	.param .u64 .ptr .align 1 _Z20cross_entropy_kernelPKfPKiiiPf_param_1,
	.param .u32 _Z20cross_entropy_kernelPKfPKiiiPf_param_2,
	.param .u32 _Z20cross_entropy_kernelPKfPKiiiPf_param_3,
	.param .u64 .ptr .align 1 _Z20cross_entropy_kernelPKfPKiiiPf_param_4
)
{
	.reg .pred 	%p<52>;
	.reg .b32 	%r<88>;
	.reg .b32 	%f<315>;
	.reg .b64 	%rd<44>;

	ld.param.u64 	%rd12, [_Z20cross_entropy_kernelPKfPKiiiPf_param_0];
	ld.param.u64 	%rd13, [_Z20cross_entropy_kernelPKfPKiiiPf_param_1];
	ld.param.u32 	%r34, [_Z20cross_entropy_kernelPKfPKiiiPf_param_2];
	ld.param.u32 	%r33, [_Z20cross_entropy_kernelPKfPKiiiPf_param_3];
	ld.param.u64 	%rd14, [_Z20cross_entropy_kernelPKfPKiiiPf_param_4];
	mov.u32 	%r35, %ctaid.x;
	mov.u32 	%r36, %ntid.x;
	mov.u32 	%r37, %tid.x;
	mad.lo.s32 	%r1, %r35, %r36, %r37;
	setp.ge.s32 	%p1, %r1, %r34;
	@%p1 bra 	$L__BB0_28;
	cvta.to.global.u64 	%rd15, %rd13;
	cvta.to.global.u64 	%rd1, %rd12;
	mul.lo.s32 	%r2, %r33, %r1;
	mul.wide.s32 	%rd16, %r2, 4;
	add.s64 	%rd2, %rd1, %rd16;
	mul.wide.s32 	%rd17, %r1, 4;
	add.s64 	%rd18, %rd15, %rd17;
	ld.global.u32 	%r3, [%rd18];
	ld.global.f32 	%f305, [%rd2];
	setp.lt.s32 	%p2, %r33, 2;
	@%p2 bra 	$L__BB0_15;
	add.s32 	%r4, %r33, -1;
	add.s32 	%r39, %r33, -2;
	and.b32  	%r5, %r4, 15;
	setp.lt.u32 	%p3, %r39, 15;
	mov.b32 	%r79, 1;
	@%p3 bra 	$L__BB0_6;
	and.b32  	%r41, %r4, -16;
	neg.s32 	%r83, %r41;
	add.s64 	%rd20, %rd16, %rd1;
	add.s64 	%rd42, %rd20, 32;
	mov.b32 	%r82, 0;
$L__BB0_4:
	.pragma "nounroll";
	ld.global.f32 	%f28, [%rd42+-28];
	setp.gt.f32 	%p4, %f28, %f305;
	selp.f32 	%f29, %f28, %f305, %p4;
	ld.global.f32 	%f30, [%rd42+-24];
	setp.gt.f32 	%p5, %f30, %f29;
	selp.f32 	%f31, %f30, %f29, %p5;
	ld.global.f32 	%f32, [%rd42+-20];
	setp.gt.f32 	%p6, %f32, %f31;
	selp.f32 	%f33, %f32, %f31, %p6;
	ld.global.f32 	%f34, [%rd42+-16];
	setp.gt.f32 	%p7, %f34, %f33;
	selp.f32 	%f35, %f34, %f33, %p7;
	ld.global.f32 	%f36, [%rd42+-12];
	setp.gt.f32 	%p8, %f36, %f35;
	selp.f32 	%f37, %f36, %f35, %p8;
	ld.global.f32 	%f38, [%rd42+-8];
	setp.gt.f32 	%p9, %f38, %f37;
	selp.f32 	%f39, %f38, %f37, %p9;
	ld.global.f32 	%f40, [%rd42+-4];
	setp.gt.f32 	%p10, %f40, %f39;
	selp.f32 	%f41, %f40, %f39, %p10;
	ld.global.f32 	%f42, [%rd42];
	setp.gt.f32 	%p11, %f42, %f41;
	selp.f32 	%f43, %f42, %f41, %p11;
	ld.global.f32 	%f44, [%rd42+4];
	setp.gt.f32 	%p12, %f44, %f43;
	selp.f32 	%f45, %f44, %f43, %p12;
	ld.global.f32 	%f46, [%rd42+8];
	setp.gt.f32 	%p13, %f46, %f45;
	selp.f32 	%f47, %f46, %f45, %p13;
	ld.global.f32 	%f48, [%rd42+12];
	setp.gt.f32 	%p14, %f48, %f47;
	selp.f32 	%f49, %f48, %f47, %p14;
	ld.global.f32 	%f50, [%rd42+16];
	setp.gt.f32 	%p15, %f50, %f49;
	selp.f32 	%f51, %f50, %f49, %p15;
	ld.global.f32 	%f52, [%rd42+20];
	setp.gt.f32 	%p16, %f52, %f51;
	selp.f32 	%f53, %f52, %f51, %p16;
	ld.global.f32 	%f54, [%rd42+24];
	setp.gt.f32 	%p17, %f54, %f53;
	selp.f32 	%f55, %f54, %f53, %p17;
	ld.global.f32 	%f56, [%rd42+28];
	setp.gt.f32 	%p18, %f56, %f55;
	selp.f32 	%f57, %f56, %f55, %p18;
	ld.global.f32 	%f58, [%rd42+32];
	setp.gt.f32 	%p19, %f58, %f57;
	selp.f32 	%f305, %f58, %f57, %p19;
	add.s32 	%r83, %r83, 16;
	add.s32 	%r82, %r82, 16;
	add.s64 	%rd42, %rd42, 64;
	setp.eq.s32 	%p20, %r83, 0;
	@%p20 bra 	$L__BB0_5;
	bra.uni 	$L__BB0_4;
$L__BB0_5:
	add.s32 	%r79, %r82, 1;
$L__BB0_6:
	setp.eq.s32 	%p21, %r5, 0;
	@%p21 bra 	$L__BB0_15;
	and.b32  	%r9, %r4, 7;
	setp.lt.u32 	%p22, %r5, 8;
	@%p22 bra 	$L__BB0_9;
	mul.wide.u32 	%rd21, %r79, 4;
	add.s64 	%rd22, %rd2, %rd21;
	ld.global.f32 	%f60, [%rd22];
	setp.gt.f32 	%p23, %f60, %f305;
	selp.f32 	%f61, %f60, %f305, %p23;
	ld.global.f32 	%f62, [%rd22+4];
	setp.gt.f32 	%p24, %f62, %f61;
	selp.f32 	%f63, %f62, %f61, %p24;
	ld.global.f32 	%f64, [%rd22+8];
	setp.gt.f32 	%p25, %f64, %f63;
	selp.f32 	%f65, %f64, %f63, %p25;
	ld.global.f32 	%f66, [%rd22+12];
	setp.gt.f32 	%p26, %f66, %f65;
	selp.f32 	%f67, %f66, %f65, %p26;
	ld.global.f32 	%f68, [%rd22+16];
	setp.gt.f32 	%p27, %f68, %f67;
	selp.f32 	%f69, %f68, %f67, %p27;
	ld.global.f32 	%f70, [%rd22+20];
	setp.gt.f32 	%p28, %f70, %f69;
	selp.f32 	%f71, %f70, %f69, %p28;
	ld.global.f32 	%f72, [%rd22+24];
	setp.gt.f32 	%p29, %f72, %f71;
	selp.f32 	%f73, %f72, %f71, %p29;
	ld.global.f32 	%f74, [%rd22+28];
	setp.gt.f32 	%p30, %f74, %f73;
	selp.f32 	%f305, %f74, %f73, %p30;
	add.s32 	%r79, %r79, 8;
$L__BB0_9:
	setp.eq.s32 	%p31, %r9, 0;
	@%p31 bra 	$L__BB0_15;
	and.b32  	%r12, %r4, 3;
	setp.lt.u32 	%p32, %r9, 4;
	@%p32 bra 	$L__BB0_12;
	mul.wide.u32 	%rd23, %r79, 4;
	add.s64 	%rd24, %rd2, %rd23;
	ld.global.f32 	%f76, [%rd24];
	setp.gt.f32 	%p33, %f76, %f305;
	selp.f32 	%f77, %f76, %f305, %p33;
	ld.global.f32 	%f78, [%rd24+4];
	setp.gt.f32 	%p34, %f78, %f77;
	selp.f32 	%f79, %f78, %f77, %p34;
	ld.global.f32 	%f80, [%rd24+8];
	setp.gt.f32 	%p35, %f80, %f79;
	selp.f32 	%f81, %f80, %f79, %p35;
	ld.global.f32 	%f82, [%rd24+12];
	setp.gt.f32 	%p36, %f82, %f81;
	selp.f32 	%f305, %f82, %f81, %p36;
	add.s32 	%r79, %r79, 4;
$L__BB0_12:
	setp.eq.s32 	%p37, %r12, 0;
	@%p37 bra 	$L__BB0_15;
	mul.wide.u32 	%rd26, %r79, 4;
	add.s64 	%rd27, %rd16, %rd26;
	add.s64 	%rd41, %rd1, %rd27;
	neg.s32 	%r81, %r12;
$L__BB0_14:
	.pragma "nounroll";
	ld.global.f32 	%f83, [%rd41];
	setp.gt.f32 	%p38, %f83, %f305;
	selp.f32 	%f305, %f83, %f305, %p38;
	add.s64 	%rd41, %rd41, 4;
	add.s32 	%r81, %r81, 1;
	setp.ne.s32 	%p39, %r81, 0;
	@%p39 bra 	$L__BB0_14;
$L__BB0_15:
	setp.lt.s32 	%p40, %r33, 1;
	mov.f32 	%f314, 0f00000000;
	@%p40 bra 	$L__BB0_27;
	and.b32  	%r18, %r33, 7;
	setp.lt.u32 	%p41, %r33, 8;
	mov.f32 	%f314, 0f00000000;
	mov.b32 	%r85, 0;
	@%p41 bra 	$L__BB0_19;
	and.b32  	%r85, %r33, 2147483640;
	neg.s32 	%r84, %r85;
	add.s64 	%rd29, %rd16, %rd1;
	add.s64 	%rd43, %rd29, 16;
	mov.f32 	%f314, 0f00000000;
$L__BB0_18:
	.pragma "nounroll";
	ld.global.f32 	%f88, [%rd43+-16];
	sub.f32 	%f89, %f88, %f305;
	fma.rn.f32 	%f90, %f89, 0f3BBB989D, 0f3F000000;
	cvt.sat.f32.f32 	%f91, %f90;
	mov.f32 	%f92, 0f4B400001;
	mov.f32 	%f93, 0f437C0000;
	fma.rm.f32 	%f94, %f91, %f93, %f92;
	add.f32 	%f95, %f94, 0fCB40007F;
	neg.f32 	%f96, %f95;
	fma.rn.f32 	%f97, %f89, 0f3FB8AA3B, %f96;
	fma.rn.f32 	%f98, %f89, 0f32A57060, %f97;
	mov.b32 	%r43, %f94;
	shl.b32 	%r44, %r43, 23;
	mov.b32 	%f99, %r44;
	ex2.approx.ftz.f32 	%f100, %f98;
	fma.rn.f32 	%f101, %f100, %f99, %f314;
	ld.global.f32 	%f102, [%rd43+-12];
	sub.f32 	%f103, %f102, %f305;
	fma.rn.f32 	%f104, %f103, 0f3BBB989D, 0f3F000000;
	cvt.sat.f32.f32 	%f105, %f104;
	fma.rm.f32 	%f106, %f105, %f93, %f92;
	add.f32 	%f107, %f106, 0fCB40007F;
	neg.f32 	%f108, %f107;
	fma.rn.f32 	%f109, %f103, 0f3FB8AA3B, %f108;
	fma.rn.f32 	%f110, %f103, 0f32A57060, %f109;
	mov.b32 	%r45, %f106;
	shl.b32 	%r46, %r45, 23;
	mov.b32 	%f111, %r46;
	ex2.approx.ftz.f32 	%f112, %f110;
	fma.rn.f32 	%f113, %f112, %f111, %f101;
	ld.global.f32 	%f114, [%rd43+-8];
	sub.f32 	%f115, %f114, %f305;
	fma.rn.f32 	%f116, %f115, 0f3BBB989D, 0f3F000000;
	cvt.sat.f32.f32 	%f117, %f116;
	fma.rm.f32 	%f118, %f117, %f93, %f92;
	add.f32 	%f119, %f118, 0fCB40007F;
	neg.f32 	%f120, %f119;
	fma.rn.f32 	%f121, %f115, 0f3FB8AA3B, %f120;
	fma.rn.f32 	%f122, %f115, 0f32A57060, %f121;
	mov.b32 	%r47, %f118;
	shl.b32 	%r48, %r47, 23;
	mov.b32 	%f123, %r48;
	ex2.approx.ftz.f32 	%f124, %f122;
	fma.rn.f32 	%f125, %f124, %f123, %f113;
	ld.global.f32 	%f126, [%rd43+-4];
	sub.f32 	%f127, %f126, %f305;
	fma.rn.f32 	%f128, %f127, 0f3BBB989D, 0f3F000000;
	cvt.sat.f32.f32 	%f129, %f128;
	fma.rm.f32 	%f130, %f129, %f93, %f92;
	add.f32 	%f131, %f130, 0fCB40007F;
	neg.f32 	%f132, %f131;
	fma.rn.f32 	%f133, %f127, 0f3FB8AA3B, %f132;
	fma.rn.f32 	%f134, %f127, 0f32A57060, %f133;
	mov.b32 	%r49, %f130;
	shl.b32 	%r50, %r49, 23;
	mov.b32 	%f135, %r50;
	ex2.approx.ftz.f32 	%f136, %f134;
	fma.rn.f32 	%f137, %f136, %f135, %f125;
	ld.global.f32 	%f138, [%rd43];
	sub.f32 	%f139, %f138, %f305;
	fma.rn.f32 	%f140, %f139, 0f3BBB989D, 0f3F000000;
	cvt.sat.f32.f32 	%f141, %f140;
	fma.rm.f32 	%f142, %f141, %f93, %f92;
	add.f32 	%f143, %f142, 0fCB40007F;
	neg.f32 	%f144, %f143;
	fma.rn.f32 	%f145, %f139, 0f3FB8AA3B, %f144;
	fma.rn.f32 	%f146, %f139, 0f32A57060, %f145;
	mov.b32 	%r51, %f142;
	shl.b32 	%r52, %r51, 23;
	mov.b32 	%f147, %r52;
	ex2.approx.ftz.f32 	%f148, %f146;
	fma.rn.f32 	%f149, %f148, %f147, %f137;
	ld.global.f32 	%f150, [%rd43+4];
	sub.f32 	%f151, %f150, %f305;
	fma.rn.f32 	%f152, %f151, 0f3BBB989D, 0f3F000000;
	cvt.sat.f32.f32 	%f153, %f152;
	fma.rm.f32 	%f154, %f153, %f93, %f92;
	add.f32 	%f155, %f154, 0fCB40007F;
	neg.f32 	%f156, %f155;
	fma.rn.f32 	%f157, %f151, 0f3FB8AA3B, %f156;
	fma.rn.f32 	%f158, %f151, 0f32A57060, %f157;
	mov.b32 	%r53, %f154;
	shl.b32 	%r54, %r53, 23;
	mov.b32 	%f159, %r54;
	ex2.approx.ftz.f32 	%f160, %f158;
	fma.rn.f32 	%f161, %f160, %f159, %f149;
	ld.global.f32 	%f162, [%rd43+8];
	sub.f32 	%f163, %f162, %f305;
	fma.rn.f32 	%f164, %f163, 0f3BBB989D, 0f3F000000;
	cvt.sat.f32.f32 	%f165, %f164;
	fma.rm.f32 	%f166, %f165, %f93, %f92;
	add.f32 	%f167, %f166, 0fCB40007F;
	neg.f32 	%f168, %f167;
	fma.rn.f32 	%f169, %f163, 0f3FB8AA3B, %f168;
	fma.rn.f32 	%f170, %f163, 0f32A57060, %f169;
	mov.b32 	%r55, %f166;
	shl.b32 	%r56, %r55, 23;
	mov.b32 	%f171, %r56;
	ex2.approx.ftz.f32 	%f172, %f170;
	fma.rn.f32 	%f173, %f172, %f171, %f161;
	ld.global.f32 	%f174, [%rd43+12];
	sub.f32 	%f175, %f174, %f305;
	fma.rn.f32 	%f176, %f175, 0f3BBB989D, 0f3F000000;
	cvt.sat.f32.f32 	%f177, %f176;
	fma.rm.f32 	%f178, %f177, %f93, %f92;
	add.f32 	%f179, %f178, 0fCB40007F;
	neg.f32 	%f180, %f179;
	fma.rn.f32 	%f181, %f175, 0f3FB8AA3B, %f180;
	fma.rn.f32 	%f182, %f175, 0f32A57060, %f181;
	mov.b32 	%r57, %f178;
	shl.b32 	%r58, %r57, 23;
	mov.b32 	%f183, %r58;
	ex2.approx.ftz.f32 	%f184, %f182;
	fma.rn.f32 	%f314, %f184, %f183, %f173;
	add.s32 	%r84, %r84, 8;
	add.s64 	%rd43, %rd43, 32;
	setp.ne.s32 	%p42, %r84, 0;
	@%p42 bra 	$L__BB0_18;
$L__BB0_19:
	setp.eq.s32 	%p43, %r18, 0;
	@%p43 bra 	$L__BB0_27;
	and.b32  	%r28, %r33, 3;
	setp.lt.u32 	%p44, %r18, 4;
	@%p44 bra 	$L__BB0_22;
	mul.wide.u32 	%rd30, %r85, 4;
	add.s64 	%rd31, %rd2, %rd30;
	ld.global.f32 	%f186, [%rd31];
	sub.f32 	%f187, %f186, %f305;
	fma.rn.f32 	%f188, %f187, 0f3BBB989D, 0f3F000000;
	cvt.sat.f32.f32 	%f189, %f188;
	mov.f32 	%f190, 0f4B400001;
	mov.f32 	%f191, 0f437C0000;
	fma.rm.f32 	%f192, %f189, %f191, %f190;
	add.f32 	%f193, %f192, 0fCB40007F;
	neg.f32 	%f194, %f193;
	fma.rn.f32 	%f195, %f187, 0f3FB8AA3B, %f194;
	fma.rn.f32 	%f196, %f187, 0f32A57060, %f195;
	mov.b32 	%r59, %f192;
	shl.b32 	%r60, %r59, 23;
	mov.b32 	%f197, %r60;
	ex2.approx.ftz.f32 	%f198, %f196;
	fma.rn.f32 	%f199, %f198, %f197, %f314;
	ld.global.f32 	%f200, [%rd31+4];
	sub.f32 	%f201, %f200, %f305;
	fma.rn.f32 	%f202, %f201, 0f3BBB989D, 0f3F000000;
	cvt.sat.f32.f32 	%f203, %f202;
	fma.rm.f32 	%f204, %f203, %f191, %f190;
	add.f32 	%f205, %f204, 0fCB40007F;
	neg.f32 	%f206, %f205;
	fma.rn.f32 	%f207, %f201, 0f3FB8AA3B, %f206;
	fma.rn.f32 	%f208, %f201, 0f32A57060, %f207;
	mov.b32 	%r61, %f204;
	shl.b32 	%r62, %r61, 23;
	mov.b32 	%f209, %r62;
	ex2.approx.ftz.f32 	%f210, %f208;
	fma.rn.f32 	%f211, %f210, %f209, %f199;
	ld.global.f32 	%f212, [%rd31+8];
	sub.f32 	%f213, %f212, %f305;
	fma.rn.f32 	%f214, %f213, 0f3BBB989D, 0f3F000000;
	cvt.sat.f32.f32 	%f215, %f214;
	fma.rm.f32 	%f216, %f215, %f191, %f190;
	add.f32 	%f217, %f216, 0fCB40007F;
	neg.f32 	%f218, %f217;
	fma.rn.f32 	%f219, %f213, 0f3FB8AA3B, %f218;
	fma.rn.f32 	%f220, %f213, 0f32A57060, %f219;
	mov.b32 	%r63, %f216;
	shl.b32 	%r64, %r63, 23;
	mov.b32 	%f221, %r64;
	ex2.approx.ftz.f32 	%f222, %f220;
	fma.rn.f32 	%f223, %f222, %f221, %f211;
	ld.global.f32 	%f224, [%rd31+12];
	sub.f32 	%f225, %f224, %f305;
	fma.rn.f32 	%f226, %f225, 0f3BBB989D, 0f3F000000;
	cvt.sat.f32.f32 	%f227, %f226;
	fma.rm.f32 	%f228, %f227, %f191, %f190;
	add.f32 	%f229, %f228, 0fCB40007F;
	neg.f32 	%f230, %f229;
	fma.rn.f32 	%f231, %f225, 0f3FB8AA3B, %f230;
	fma.rn.f32 	%f232, %f225, 0f32A57060, %f231;
	mov.b32 	%r65, %f228;
	shl.b32 	%r66, %r65, 23;
	mov.b32 	%f233, %r66;
	ex2.approx.ftz.f32 	%f234, %f232;
	fma.rn.f32 	%f314, %f234, %f233, %f223;
	add.s32 	%r85, %r85, 4;
$L__BB0_22:
	setp.eq.s32 	%p45, %r28, 0;
	@%p45 bra 	$L__BB0_27;
	setp.eq.s32 	%p46, %r28, 1;
	@%p46 bra 	$L__BB0_25;
	mul.wide.u32 	%rd32, %r85, 4;
	add.s64 	%rd33, %rd2, %rd32;
	ld.global.f32 	%f236, [%rd33];
	sub.f32 	%f237, %f236, %f305;
	fma.rn.f32 	%f238, %f237, 0f3BBB989D, 0f3F000000;
	cvt.sat.f32.f32 	%f239, %f238;
	mov.f32 	%f240, 0f4B400001;
	mov.f32 	%f241, 0f437C0000;
	fma.rm.f32 	%f242, %f239, %f241, %f240;
	add.f32 	%f243, %f242, 0fCB40007F;
	neg.f32 	%f244, %f243;
	fma.rn.f32 	%f245, %f237, 0f3FB8AA3B, %f244;
	fma.rn.f32 	%f246, %f237, 0f32A57060, %f245;
	mov.b32 	%r67, %f242;
	shl.b32 	%r68, %r67, 23;
	mov.b32 	%f247, %r68;
	ex2.approx.ftz.f32 	%f248, %f246;
	fma.rn.f32 	%f249, %f248, %f247, %f314;
	ld.global.f32 	%f250, [%rd33+4];
	sub.f32 	%f251, %f250, %f305;
	fma.rn.f32 	%f252, %f251, 0f3BBB989D, 0f3F000000;
	cvt.sat.f32.f32 	%f253, %f252;
	fma.rm.f32 	%f254, %f253, %f241, %f240;
	add.f32 	%f255, %f254, 0fCB40007F;
	neg.f32 	%f256, %f255;
	fma.rn.f32 	%f257, %f251, 0f3FB8AA3B, %f256;
	fma.rn.f32 	%f258, %f251, 0f32A57060, %f257;
	mov.b32 	%r69, %f254;
	shl.b32 	%r70, %r69, 23;
	mov.b32 	%f259, %r70;
	ex2.approx.ftz.f32 	%f260, %f258;
	fma.rn.f32 	%f314, %f260, %f259, %f249;
	add.s32 	%r85, %r85, 2;
$L__BB0_25:
	and.b32  	%r71, %r33, 1;
	setp.eq.b32 	%p47, %r71, 1;
	not.pred 	%p48, %p47;
	@%p48 bra 	$L__BB0_27;
	mul.wide.u32 	%rd34, %r85, 4;
	add.s64 	%rd35, %rd2, %rd34;
	ld.global.f32 	%f261, [%rd35];
	sub.f32 	%f262, %f261, %f305;
	fma.rn.f32 	%f263, %f262, 0f3BBB989D, 0f3F000000;
	cvt.sat.f32.f32 	%f264, %f263;
	mov.f32 	%f265, 0f4B400001;
	mov.f32 	%f266, 0f437C0000;
	fma.rm.f32 	%f267, %f264, %f266, %f265;
	add.f32 	%f268, %f267, 0fCB40007F;
	neg.f32 	%f269, %f268;
	fma.rn.f32 	%f270, %f262, 0f3FB8AA3B, %f269;
	fma.rn.f32 	%f271, %f262, 0f32A57060, %f270;
	mov.b32 	%r72, %f267;
	shl.b32 	%r73, %r72, 23;
	mov.b32 	%f272, %r73;
	ex2.approx.ftz.f32 	%f273, %f271;
	fma.rn.f32 	%f314, %f273, %f272, %f314;
$L__BB0_27:
	setp.lt.f32 	%p49, %f314, 0f00800000;
	mul.f32 	%f274, %f314, 0f4B000000;
	selp.f32 	%f275, %f274, %f314, %p49;
	selp.f32 	%f276, 0fC1B80000, 0f00000000, %p49;
	mov.b32 	%r74, %f275;
	add.s32 	%r75, %r74, -1059760811;
	and.b32  	%r76, %r75, -8388608;
	sub.s32 	%r77, %r74, %r76;
	mov.b32 	%f277, %r77;
	cvt.rn.f32.s32 	%f278, %r76;
	fma.rn.f32 	%f279, %f278, 0f34000000, %f276;
	add.f32 	%f280, %f277, 0fBF800000;
	fma.rn.f32 	%f281, %f280, 0fBE055027, 0f3E1039F6;
	fma.rn.f32 	%f282, %f281, %f280, 0fBDF8CDCC;
	fma.rn.f32 	%f283, %f282, %f280, 0f3E0F2955;
	fma.rn.f32 	%f284, %f283, %f280, 0fBE2AD8B9;
	fma.rn.f32 	%f285, %f284, %f280, 0f3E4CED0B;
	fma.rn.f32 	%f286, %f285, %f280, 0fBE7FFF22;
	fma.rn.f32 	%f287, %f286, %f280, 0f3EAAAA78;
	fma.rn.f32 	%f288, %f287, %f280, 0fBF000000;
	mul.f32 	%f289, %f280, %f288;
	fma.rn.f32 	%f290, %f289, %f280, %f280;
	fma.rn.f32 	%f291, %f279, 0f3F317218, %f290;
	setp.gt.u32 	%p50, %r74, 2139095039;
	fma.rn.f32 	%f292, %f275, 0f7F800000, 0f7F800000;
	selp.f32 	%f293, %f292, %f291, %p50;
	setp.eq.f32 	%p51, %f275, 0f00000000;
	selp.f32 	%f294, 0fFF800000, %f293, %p51;
	add.f32 	%f295, %f305, %f294;
	mul.wide.s32 	%rd36, %r3, 4;
	add.s64 	%rd37, %rd2, %rd36;
	ld.global.f32 	%f296, [%rd37];
	sub.f32 	%f297, %f295, %f296;
	cvta.to.global.u64 	%rd38, %rd14;
	add.s64 	%rd40, %rd38, %rd17;
	st.global.f32 	[%rd40], %f297;
$L__BB0_28:
	ret;

}
	// .globl	_Z10reduce_sumPfS_i
.visible .entry _Z10reduce_sumPfS_i(
	.param .u64 .ptr .align 1 _Z10reduce_sumPfS_i_param_0,
	.param .u64 .ptr .align 1 _Z10reduce_sumPfS_i_param_1,
	.param .u32 _Z10reduce_sumPfS_i_param_2
)
{
	.reg .pred 	%p<16>;
	.reg .b32 	%r<34>;
	.reg .b32 	%f<29>;
	.reg .b64 	%rd<9>;

	ld.param.u64 	%rd1, [_Z10reduce_sumPfS_i_param_0];
	ld.param.u64 	%rd2, [_Z10reduce_sumPfS_i_param_1];
	ld.param.u32 	%r5, [_Z10reduce_sumPfS_i_param_2];
	mov.u32 	%r1, %tid.x;
	mov.u32 	%r2, %ctaid.x;
	mov.u32 	%r3, %ntid.x;
	mad.lo.s32 	%r4, %r2, %r3, %r1;
	setp.ge.s32 	%p1, %r4, %r5;
	mov.f32 	%f27, 0f00000000;
	@%p1 bra 	$L__BB1_2;
	cvta.to.global.u64 	%rd3, %rd1;
	mul.wide.s32 	%rd4, %r4, 4;
	add.s64 	%rd5, %rd3, %rd4;
	ld.global.f32 	%f27, [%rd5];
$L__BB1_2:
	mov.b32 	%r6, %f27;
	shfl.sync.down.b32	%r7|%p2, %r6, 16, 31, -1;
	mov.b32 	%f8, %r7;
	add.f32 	%f9, %f27, %f8;
	mov.b32 	%r8, %f9;
	shfl.sync.down.b32	%r9|%p3, %r8, 8, 31, -1;
	mov.b32 	%f10, %r9;
	add.f32 	%f11, %f9, %f10;
	mov.b32 	%r10, %f11;
	shfl.sync.down.b32	%r11|%p4, %r10, 4, 31, -1;
	mov.b32 	%f12, %r11;
	add.f32 	%f13, %f11, %f12;
	mov.b32 	%r12, %f13;
	shfl.sync.down.b32	%r13|%p5, %r12, 2, 31, -1;
	mov.b32 	%f14, %r13;
	add.f32 	%f15, %f13, %f14;
	mov.b32 	%r14, %f15;
	shfl.sync.down.b32	%r15|%p6, %r14, 1, 31, -1;
	mov.b32 	%f16, %r15;
	add.f32 	%f3, %f15, %f16;
	and.b32  	%r16, %r1, 31;
	setp.ne.s32 	%p7, %r16, 0;
	@%p7 bra 	$L__BB1_4;
	shr.u32 	%r17, %r1, 3;
	mov.u32 	%r18, sdata;
	add.s32 	%r19, %r18, %r17;
	st.shared.f32 	[%r19], %f3;
$L__BB1_4:
	bar.sync 	0;
	setp.gt.u32 	%p8, %r1, 31;
	@%p8 bra 	$L__BB1_9;
	shr.u32 	%r20, %r3, 5;
	setp.ge.u32 	%p9, %r1, %r20;
	mov.f32 	%f28, 0f00000000;
	@%p9 bra 	$L__BB1_7;
	shl.b32 	%r21, %r1, 2;
	mov.u32 	%r22, sdata;
	add.s32 	%r23, %r22, %r21;
	ld.shared.f32 	%f28, [%r23];
$L__BB1_7:
	mov.b32 	%r24, %f28;
	shfl.sync.down.b32	%r25|%p10, %r24, 16, 31, -1;
	mov.b32 	%f18, %r25;
	add.f32 	%f19, %f28, %f18;
	mov.b32 	%r26, %f19;
	shfl.sync.down.b32	%r27|%p11, %r26, 8, 31, -1;
	mov.b32 	%f20, %r27;
	add.f32 	%f21, %f19, %f20;
	mov.b32 	%r28, %f21;
	shfl.sync.down.b32	%r29|%p12, %r28, 4, 31, -1;
	mov.b32 	%f22, %r29;
	add.f32 	%f23, %f21, %f22;
	mov.b32 	%r30, %f23;
	shfl.sync.down.b32	%r31|%p13, %r30, 2, 31, -1;
	mov.b32 	%f24, %r31;
	add.f32 	%f25, %f23, %f24;
	mov.b32 	%r32, %f25;
	shfl.sync.down.b32	%r33|%p14, %r32, 1, 31, -1;
	mov.b32 	%f26, %r33;
	add.f32 	%f6, %f25, %f26;
	setp.ne.s32 	%p15, %r1, 0;
	@%p15 bra 	$L__BB1_9;
	cvta.to.global.u64 	%rd6, %rd2;
	mul.wide.u32 	%rd7, %r2, 4;
	add.s64 	%rd8, %rd6, %rd7;
	st.global.f32 	[%rd8], %f6;
$L__BB1_9:
	ret;

}


// ===== COMPILED SASS (sm_100) =====

	.target	sm_100

	.elftype	@"ET_EXEC"


//--------------------- .note.nv.tkinfo           --------------------------
	.section	.note.nv.tkinfo,"",@"SHT_NOTE"
	.sectionflags	@"SHF_NOTE_NV_TKINFO"
	.tkinfo
        /*0018*/ 	.word	0x00000002
        /*0030*/ 	.string	""
        /*0030*/ 	.string	"ptxas"
        /*0030*/ 	.string	"Cuda compilation tools, release 13.0, V13.0.88"
        /*0030*/ 	.string	"Build cuda_13.0.r13.0/compiler.36424714_0"
        /*0030*/ 	.string	"-arch sm_100 -m 64 "



//--------------------- .note.nv.cuinfo           --------------------------
	.section	.note.nv.cuinfo,"",@"SHT_NOTE"
	.sectionflags	@"SHF_NOTE_NV_CUINFO"
        /*0018*/ 	.short	0x0002
        /*001a*/ 	.short	0x0064
        /*001c*/ 	.short	0x0082
	.zero		2


//--------------------- .nv.info                  --------------------------
	.section	.nv.info,"",@"SHT_CUDA_INFO"
	.align	4


	//----- nvinfo : EIATTR_REGCOUNT
	.align		4
        /*0000*/ 	.byte	0x04, 0x2f
        /*0002*/ 	.short	(.L_1 - .L_0)
	.align		4
.L_0:
        /*0004*/ 	.word	index@(_Z20cross_entropy_kernelPKfPKiiiPf)
        /*0008*/ 	.word	0x00000020


	//----- nvinfo : EIATTR_FRAME_SIZE
	.align		4
.L_1:
        /*000c*/ 	.byte	0x04, 0x11
        /*000e*/ 	.short	(.L_3 - .L_2)
	.align		4
.L_2:
        /*0010*/ 	.word	index@(_Z20cross_entropy_kernelPKfPKiiiPf)
        /*0014*/ 	.word	0x00000000


	//----- nvinfo : EIATTR_REGCOUNT
	.align		4
.L_3:
        /*0018*/ 	.byte	0x04, 0x2f
        /*001a*/ 	.short	(.L_5 - .L_4)
	.align		4
.L_4:
        /*001c*/ 	.word	index@(_Z10reduce_sumPfS_i)
        /*0020*/ 	.word	0x0000000e


	//----- nvinfo : EIATTR_FRAME_SIZE
	.align		4
.L_5:
        /*0024*/ 	.byte	0x04, 0x11
        /*0026*/ 	.short	(.L_7 - .L_6)
	.align		4
.L_6:
        /*0028*/ 	.word	index@(_Z10reduce_sumPfS_i)
        /*002c*/ 	.word	0x00000000


	//----- nvinfo : EIATTR_MIN_STACK_SIZE
	.align		4
.L_7:
        /*0030*/ 	.byte	0x04, 0x12
        /*0032*/ 	.short	(.L_9 - .L_8)
	.align		4
.L_8:
        /*0034*/ 	.word	index@(_Z10reduce_sumPfS_i)
        /*0038*/ 	.word	0x00000000


	//----- nvinfo : EIATTR_MIN_STACK_SIZE
	.align		4
.L_9:
        /*003c*/ 	.byte	0x04, 0x12
        /*003e*/ 	.short	(.L_11 - .L_10)
	.align		4
.L_10:
        /*0040*/ 	.word	index@(_Z20cross_entropy_kernelPKfPKiiiPf)
        /*0044*/ 	.word	0x00000000
.L_11:


//--------------------- .nv.compat                --------------------------
	.section	.nv.compat,"",@"SHT_CUDA_COMPAT_INFO"
	.align	4
        /*0000*/ 	.byte	0x02, 0x09, 0x00, 0x00, 0x02, 0x02, 0x01, 0x00, 0x02, 0x05, 0x05, 0x00, 0x03, 0x07, 0x01, 0x01
        /*0010*/ 	.byte	0x02, 0x03, 0x00, 0x00, 0x02, 0x06, 0x01, 0x00, 0x04, 0x0b, 0x08, 0x00, 0x01, 0x00, 0x00, 0x00
        /*0020*/ 	.byte	0x00, 0x00, 0x00, 0x00


//--------------------- .nv.info._Z10reduce_sumPfS_i --------------------------
	.section	.nv.info._Z10reduce_sumPfS_i,"",@"SHT_CUDA_INFO"
	.sectionflags	@""
	.align	4


	//----- nvinfo : EIATTR_CUDA_API_VERSION
	.align		4
        /*0000*/ 	.byte	0x04, 0x37
        /*0002*/ 	.short	(.L_13 - .L_12)
.L_12:
        /*0004*/ 	.word	0x00000082


	//----- nvinfo : EIATTR_KPARAM_INFO
	.align		4
.L_13:
        /*0008*/ 	.byte	0x04, 0x17
        /*000a*/ 	.short	(.L_15 - .L_14)
.L_14:
        /*000c*/ 	.word	0x00000000
        /*0010*/ 	.short	0x0002
        /*0012*/ 	.short	0x0010
        /*0014*/ 	.byte	0x00, 0xf0, 0x11, 0x00


	//----- nvinfo : EIATTR_KPARAM_INFO
	.align		4
.L_15:
        /*0018*/ 	.byte	0x04, 0x17
        /*001a*/ 	.short	(.L_17 - .L_16)
.L_16:
        /*001c*/ 	.word	0x00000000
        /*0020*/ 	.short	0x0001
        /*0022*/ 	.short	0x0008
        /*0024*/ 	.byte	0x00, 0xf5, 0x21, 0x00


	//----- nvinfo : EIATTR_KPARAM_INFO
	.align		4
.L_17:
        /*0028*/ 	.byte	0x04, 0x17
        /*002a*/ 	.short	(.L_19 - .L_18)
.L_18:
        /*002c*/ 	.word	0x00000000
        /*0030*/ 	.short	0x0000
        /*0032*/ 	.short	0x0000
        /*0034*/ 	.byte	0x00, 0xf5, 0x21, 0x00


	//----- nvinfo : EIATTR_SPARSE_MMA_MASK
	.align		4
.L_19:
        /*0038*/ 	.byte	0x03, 0x50
        /*003a*/ 	.short	0x0000


	//----- nvinfo : EIATTR_MAXREG_COUNT
	.align		4
        /*003c*/ 	.byte	0x03, 0x1b
        /*003e*/ 	.short	0x00ff


	//----- nvinfo : EIATTR_NUM_BARRIERS
	.align		4
        /*0040*/ 	.byte	0x02, 0x4c
        /*0042*/ 	.byte	0x01
	.zero		1


	//----- nvinfo : EIATTR_MERCURY_ISA_VERSION
	.align		4
        /*0044*/ 	.byte	0x03, 0x5f
        /*0046*/ 	.short	0x0101


	//----- nvinfo : EIATTR_COOP_GROUP_MASK_REGIDS
	.align		4
        /*0048*/ 	.byte	0x04, 0x29
        /*004a*/ 	.short	(.L_21 - .L_20)


	//   ....[0]....
.L_20:
        /*004c*/ 	.word	0xffffffff


	//   ....[1]....
        /*0050*/ 	.word	0xffffffff


	//   ....[2]....
        /*0054*/ 	.word	0xffffffff


	//   ....[3]....
        /*0058*/ 	.word	0xffffffff


	//   ....[4]....
        /*005c*/ 	.word	0xffffffff


	//   ....[5]....
        /*0060*/ 	.word	0xffffffff


	//   ....[6]....
        /*0064*/ 	.word	0xffffffff


	//   ....[7]....
        /*0068*/ 	.word	0xffffffff


	//   ....[8]....
        /*006c*/ 	.word	0xffffffff


	//   ....[9]....
        /*0070*/ 	.word	0xffffffff


	//----- nvinfo : EIATTR_COOP_GROUP_INSTR_OFFSETS
	.align		4
.L_21:
        /*0074*/ 	.byte	0x04, 0x28
        /*0076*/ 	.short	(.L_23 - .L_22)


	//   ....[0]....
.L_22:
        /*0078*/ 	.word	0x000000f0


	//   ....[1]....
        /*007c*/ 	.word	0x00000120


	//   ....[2]....
        /*0080*/ 	.word	0x00000160


	//   ....[3]....
        /*0084*/ 	.word	0x00000180


	//   ....[4]....
        /*0088*/ 	.word	0x000001a0


	//   ....[5]....
        /*008c*/ 	.word	0x00000280


	//   ....[6]....
        /*0090*/ 	.word	0x000002a0


	//   ....[7]....
        /*0094*/ 	.word	0x000002c0


	//   ....[8]....
        /*0098*/ 	.word	0x000002e0


	//   ....[9]....
        /*009c*/ 	.word	0x00000300


	//----- nvinfo : EIATTR_VRC_CTA_INIT_COUNT
	.align		4
.L_23:
        /*00a0*/ 	.byte	0x02, 0x4a
	.zero		1
	.zero		1


	//----- nvinfo : EIATTR_EXIT_INSTR_OFFSETS
	.align		4
        /*00a4*/ 	.byte	0x04, 0x1c
        /*00a6*/ 	.short	(.L_25 - .L_24)


	//   ....[0]....
.L_24:
        /*00a8*/ 	.word	0x000001e0


	//   ....[1]....
        /*00ac*/ 	.word	0x00000310


	//   ....[2]....
        /*00b0*/ 	.word	0x00000360


	//----- nvinfo : EIATTR_CBANK_PARAM_SIZE
	.align		4
.L_25:
        /*00b4*/ 	.byte	0x03, 0x19
        /*00b6*/ 	.short	0x0014


	//----- nvinfo : EIATTR_PARAM_CBANK
	.align		4
        /*00b8*/ 	.byte	0x04, 0x0a
        /*00ba*/ 	.short	(.L_27 - .L_26)
	.align		4
.L_26:
        /*00bc*/ 	.word	index@(.nv.constant0._Z10reduce_sumPfS_i)
        /*00c0*/ 	.short	0x0380
        /*00c2*/ 	.short	0x0014


	//----- nvinfo : EIATTR_SW_WAR
	.align		4
.L_27:
        /*00c4*/ 	.byte	0x04, 0x36
        /*00c6*/ 	.short	(.L_29 - .L_28)
.L_28:
        /*00c8*/ 	.word	0x00000008
.L_29:


//--------------------- .nv.info._Z20cross_entropy_kernelPKfPKiiiPf --------------------------
	.section	.nv.info._Z20cross_entropy_kernelPKfPKiiiPf,"",@"SHT_CUDA_INFO"
	.sectionflags	@""
	.align	4


	//----- nvinfo : EIATTR_CUDA_API_VERSION
	.align		4
        /*0000*/ 	.byte	0x04, 0x37
        /*0002*/ 	.short	(.L_31 - .L_30)
.L_30:
        /*0004*/ 	.word	0x00000082


	//----- nvinfo : EIATTR_KPARAM_INFO
	.align		4
.L_31:
        /*0008*/ 	.byte	0x04, 0x17
        /*000a*/ 	.short	(.L_33 - .L_32)
.L_32:
        /*000c*/ 	.word	0x00000000
        /*0010*/ 	.short	0x0004
        /*0012*/ 	.short	0x0018
        /*0014*/ 	.byte	0x00, 0xf5, 0x21, 0x00


	//----- nvinfo : EIATTR_KPARAM_INFO
	.align		4
.L_33:
        /*0018*/ 	.byte	0x04, 0x17
        /*001a*/ 	.short	(.L_35 - .L_34)
.L_34:
        /*001c*/ 	.word	0x00000000
        /*0020*/ 	.short	0x0003
        /*0022*/ 	.short	0x0014
        /*0024*/ 	.byte	0x00, 0xf0, 0x11, 0x00


	//----- nvinfo : EIATTR_KPARAM_INFO
	.align		4
.L_35:
        /*0028*/ 	.byte	0x04, 0x17
        /*002a*/ 	.short	(.L_37 - .L_36)
.L_36:
        /*002c*/ 	.word	0x00000000
        /*0030*/ 	.short	0x0002
        /*0032*/ 	.short	0x0010
        /*0034*/ 	.byte	0x00, 0xf0, 0x11, 0x00


	//----- nvinfo : EIATTR_KPARAM_INFO
	.align		4
.L_37:
        /*0038*/ 	.byte	0x04, 0x17
        /*003a*/ 	.short	(.L_39 - .L_38)
.L_38:
        /*003c*/ 	.word	0x00000000
        /*0040*/ 	.short	0x0001
        /*0042*/ 	.short	0x0008
        /*0044*/ 	.byte	0x00, 0xf5, 0x21, 0x00


	//----- nvinfo : EIATTR_KPARAM_INFO
	.align		4
.L_39:
        /*0048*/ 	.byte	0x04, 0x17
        /*004a*/ 	.short	(.L_41 - .L_40)
.L_40:
        /*004c*/ 	.word	0x00000000
        /*0050*/ 	.short	0x0000
        /*0052*/ 	.short	0x0000
        /*0054*/ 	.byte	0x00, 0xf5, 0x21, 0x00


	//----- nvinfo : EIATTR_SPARSE_MMA_MASK
	.align		4
.L_41:
        /*0058*/ 	.byte	0x03, 0x50
        /*005a*/ 	.short	0x0000


	//----- nvinfo : EIATTR_MAXREG_COUNT
	.align		4
        /*005c*/ 	.byte	0x03, 0x1b
        /*005e*/ 	.short	0x00ff


	//----- nvinfo : EIATTR_MERCURY_ISA_VERSION
	.align		4
        /*0060*/ 	.byte	0x03, 0x5f
        /*0062*/ 	.short	0x0101


	//----- nvinfo : EIATTR_VRC_CTA_INIT_COUNT
	.align		4
        /*0064*/ 	.byte	0x02, 0x4a
	.zero		1
	.zero		1


	//----- nvinfo : EIATTR_EXIT_INSTR_OFFSETS
	.align		4
        /*0068*/ 	.byte	0x04, 0x1c
        /*006a*/ 	.short	(.L_43 - .L_42)


	//   ....[0]....
.L_42:
        /*006c*/ 	.word	0x00000070


	//   ....[1]....
        /*0070*/ 	.word	0x000017d0


	//----- nvinfo : EIATTR_CBANK_PARAM_SIZE
	.align		4
.L_43:
        /*0074*/ 	.byte	0x03, 0x19
        /*0076*/ 	.short	0x0020


	//----- nvinfo : EIATTR_PARAM_CBANK
	.align		4
        /*0078*/ 	.byte	0x04, 0x0a
        /*007a*/ 	.short	(.L_45 - .L_44)
	.align		4
.L_44:
        /*007c*/ 	.word	index@(.nv.constant0._Z20cross_entropy_kernelPKfPKiiiPf)
        /*0080*/ 	.short	0x0380
        /*0082*/ 	.short	0x0020


	//----- nvinfo : EIATTR_SW_WAR
	.align		4
.L_45:
        /*0084*/ 	.byte	0x04, 0x36
        /*0086*/ 	.short	(.L_47 - .L_46)
.L_46:
        /*0088*/ 	.word	0x00000008
.L_47:


//--------------------- .nv.callgraph             --------------------------
	.section	.nv.callgraph,"",@"SHT_CUDA_CALLGRAPH"
	.align	4
	.sectionentsize	8
	.align		4
        /*0000*/ 	.word	0x00000000
	.align		4
        /*0004*/ 	.word	0xffffffff
	.align		4
        /*0008*/ 	.word	0x00000000
	.align		4
        /*000c*/ 	.word	0xfffffffe
	.align		4
        /*0010*/ 	.word	0x00000000
	.align		4
        /*0014*/ 	.word	0xfffffffd
	.align		4
        /*0018*/ 	.word	0x00000000
	.align		4
        /*001c*/ 	.word	0xfffffffc


//--------------------- .text._Z10reduce_sumPfS_i --------------------------
	.section	.text._Z10reduce_sumPfS_i,"ax",@progbits
	.align	128
        .global         _Z10reduce_sumPfS_i
        .type           _Z10reduce_sumPfS_i,@function
        .size           _Z10reduce_sumPfS_i,(.L_x_13 - _Z10reduce_sumPfS_i)
        .other          _Z10reduce_sumPfS_i,@"STO_CUDA_ENTRY STV_DEFAULT"
_Z10reduce_sumPfS_i:
.text._Z10reduce_sumPfS_i:
[----:B------:R-:W-:Y:S01]  /*0000*/  LDC R1, c[0x0][0x37c] ;  /* 0x0000df00ff017b82 */ /* 0x000fe20000000800 */
[----:B------:R-:W0:Y:S01]  /*0010*/  S2R R3, SR_TID.X ;  /* 0x0000000000037919 */ /* 0x000e220000002100 */
[----:B------:R-:W0:Y:S01]  /*0020*/  LDCU UR5, c[0x0][0x360] ;  /* 0x00006c00ff0577ac */ /* 0x000e220008000800 */
[----:B------:R-:W-:Y:S01]  /*0030*/  HFMA2 R2, -RZ, RZ, 0, 0 ;  /* 0x00000000ff027431 */ /* 0x000fe200000001ff */
[----:B------:R-:W0:Y:S01]  /*0040*/  S2R R0, SR_CTAID.X ;  /* 0x0000000000007919 */ /* 0x000e220000002500 */
[----:B------:R-:W1:Y:S01]  /*0050*/  LDCU UR4, c[0x0][0x390] ;  /* 0x00007200ff0477ac */ /* 0x000e620008000800 */
[----:B------:R-:W2:Y:S01]  /*0060*/  LDCU.64 UR6, c[0x0][0x358] ;  /* 0x00006b00ff0677ac */ /* 0x000ea20008000a00 */
[----:B0-----:R-:W-:-:S05]  /*0070*/  IMAD R7, R0, UR5, R3 ;  /* 0x0000000500077c24 */ /* 0x001fca000f8e0203 */
[----:B-1----:R-:W-:-:S13]  /*0080*/  ISETP.GE.AND P0, PT, R7, UR4, PT ;  /* 0x0000000407007c0c */ /* 0x002fda000bf06270 */
[----:B------:R-:W0:Y:S02]  /*0090*/  @!P0 LDC.64 R4, c[0x0][0x380] ;  /* 0x0000e000ff048b82 */ /* 0x000e240000000a00 */
[----:B0-----:R-:W-:-:S05]  /*00a0*/  @!P0 IMAD.WIDE R4, R7, 0x4, R4 ;  /* 0x0000000407048825 */ /* 0x001fca00078e0204 */
[----:B--2---:R-:W2:Y:S01]  /*00b0*/  @!P0 LDG.E R2, desc[UR6][R4.64] ;  /* 0x0000000604028981 */ /* 0x004ea2000c1e1900 */
[C---:B------:R-:W-:Y:S02]  /*00c0*/  LOP3.LUT P0, RZ, R3.reuse, 0x1f, RZ, 0xc0, !PT ;  /* 0x0000001f03ff7812 */ /* 0x040fe4000780c0ff */
[----:B------:R-:W-:-:S11]  /*00d0*/  ISETP.GT.U32.AND P1, PT, R3, 0x1f, PT ;  /* 0x0000001f0300780c */ /* 0x000fd60003f24070 */
[----:B------:R-:W0:Y:S01]  /*00e0*/  @!P0 S2R R11, SR_CgaCtaId ;  /* 0x00000000000b8919 */ /* 0x000e220000008800 */
[----:B--2---:R-:W1:Y:S02]  /*00f0*/  SHFL.DOWN PT, R7, R2, 0x10, 0x1f ;  /* 0x0a001f0002077f89 */ /* 0x004e6400000e0000 */
[----:B-1----:R-:W-:Y:S01]  /*0100*/  FADD R7, R7, R2 ;  /* 0x0000000207077221 */ /* 0x002fe20000000000 */
[----:B------:R-:W-:-:S04]  /*0110*/  @!P0 MOV R2, 0x400 ;  /* 0x0000040000028802 */ /* 0x000fc80000000f00 */
[----:B------:R-:W1:Y:S01]  /*0120*/  SHFL.DOWN PT, R6, R7, 0x8, 0x1f ;  /* 0x09001f0007067f89 */ /* 0x000e6200000e0000 */
[----:B0-----:R-:W-:-:S04]  /*0130*/  @!P0 LEA R2, R11, R2, 0x18 ;  /* 0x000000020b028211 */ /* 0x001fc800078ec0ff */
[----:B------:R-:W-:Y:S01]  /*0140*/  @!P0 LEA.HI R2, R3, R2, RZ, 0x1d ;  /* 0x0000000203028211 */ /* 0x000fe200078fe8ff */
[----:B-1----:R-:W-:-:S05]  /*0150*/  FADD R6, R7, R6 ;  /* 0x0000000607067221 */ /* 0x002fca0000000000 */
[----:B------:R-:W0:Y:S02]  /*0160*/  SHFL.DOWN PT, R9, R6, 0x4, 0x1f ;  /* 0x08801f0006097f89 */ /* 0x000e2400000e0000 */
[----:B0-----:R-:W-:-:S05]  /*0170*/  FADD R9, R6, R9 ;  /* 0x0000000906097221 */ /* 0x001fca0000000000 */
[----:B------:R-:W0:Y:S02]  /*0180*/  SHFL.DOWN PT, R8, R9, 0x2, 0x1f ;  /* 0x08401f0009087f89 */ /* 0x000e2400000e0000 */
[----:B0-----:R-:W-:-:S05]  /*0190*/  FADD R8, R9, R8 ;  /* 0x0000000809087221 */ /* 0x001fca0000000000 */
[----:B------:R-:W0:Y:S02]  /*01a0*/  SHFL.DOWN PT, R5, R8, 0x1, 0x1f ;  /* 0x08201f0008057f89 */ /* 0x000e2400000e0000 */
[----:B0-----:R-:W-:-:S05]  /*01b0*/  FADD R5, R8, R5 ;  /* 0x0000000508057221 */ /* 0x001fca0000000000 */
[----:B------:R0:W-:Y:S01]  /*01c0*/  @!P0 STS [R2], R5 ;  /* 0x0000000502008388 */ /* 0x0001e20000000800 */
[----:B------:R-:W-:Y:S06]  /*01d0*/  BAR.SYNC.DEFER_BLOCKING 0x0 ;  /* 0x0000000000007b1d */ /* 0x000fec0000010000 */
[----:B------:R-:W-:Y:S05]  /*01e0*/  @P1 EXIT ;  /* 0x000000000000194d */ /* 0x000fea0003800000 */
[----:B------:R-:W-:-:S06]  /*01f0*/  USHF.R.U32.HI UR4, URZ, 0x5, UR5 ;  /* 0x00000005ff047899 */ /* 0x000fcc0008011605 */
[----:B------:R-:W-:-:S13]  /*0200*/  ISETP.GE.U32.AND P0, PT, R3, UR4, PT ;  /* 0x0000000403007c0c */ /* 0x000fda000bf06070 */
[----:B0-----:R-:W0:Y:S01]  /*0210*/  @!P0 S2R R5, SR_CgaCtaId ;  /* 0x0000000000058919 */ /* 0x001e220000008800 */
[----:B------:R-:W-:-:S04]  /*0220*/  @!P0 MOV R2, 0x400 ;  /* 0x0000040000028802 */ /* 0x000fc80000000f00 */
[----:B0-----:R-:W-:Y:S02]  /*0230*/  @!P0 LEA R4, R5, R2, 0x18 ;  /* 0x0000000205048211 */ /* 0x001fe400078ec0ff */
[----:B------:R-:W-:Y:S02]  /*0240*/  MOV R2, RZ ;  /* 0x000000ff00027202 */ /* 0x000fe40000000f00 */
[----:B------:R-:W-:-:S05]  /*0250*/  @!P0 LEA R4, R3, R4, 0x2 ;  /* 0x0000000403048211 */ /* 0x000fca00078e10ff */
[----:B------:R-:W0:Y:S01]  /*0260*/  @!P0 LDS R2, [R4] ;  /* 0x0000000004028984 */ /* 0x000e220000000800 */
[----:B------:R-:W-:-:S03]  /*0270*/  ISETP.NE.AND P0, PT, R3, RZ, PT ;  /* 0x000000ff0300720c */ /* 0x000fc60003f05270 */
[----:B0-----:R-:W0:Y:S02]  /*0280*/  SHFL.DOWN PT, R5, R2, 0x10, 0x1f ;  /* 0x0a001f0002057f89 */ /* 0x001e2400000e0000 */
[----:B0-----:R-:W-:-:S05]  /*0290*/  FADD R5, R5, R2 ;  /* 0x0000000205057221 */ /* 0x001fca0000000000 */
[----:B------:R-:W0:Y:S02]  /*02a0*/  SHFL.DOWN PT, R6, R5, 0x8, 0x1f ;  /* 0x09001f0005067f89 */ /* 0x000e2400000e0000 */
[----:B0-----:R-:W-:-:S05]  /*02b0*/  FADD R6, R5, R6 ;  /* 0x0000000605067221 */ /* 0x001fca0000000000 */
[----:B------:R-:W0:Y:S02]  /*02c0*/  SHFL.DOWN PT, R7, R6, 0x4, 0x1f ;  /* 0x08801f0006077f89 */ /* 0x000e2400000e0000 */
[----:B0-----:R-:W-:-:S05]  /*02d0*/  FADD R7, R6, R7 ;  /* 0x0000000706077221 */ /* 0x001fca0000000000 */
[----:B------:R-:W0:Y:S02]  /*02e0*/  SHFL.DOWN PT, R8, R7, 0x2, 0x1f ;  /* 0x08401f0007087f89 */ /* 0x000e2400000e0000 */
[----:B0-----:R-:W-:-:S05]  /*02f0*/  FADD R8, R7, R8 ;  /* 0x0000000807087221 */ /* 0x001fca0000000000 */
[----:B------:R0:W1:Y:S01]  /*0300*/  SHFL.DOWN PT, R9, R8, 0x1, 0x1f ;  /* 0x08201f0008097f89 */ /* 0x00006200000e0000 */
[----:B------:R-:W-:Y:S05]  /*0310*/  @P0 EXIT ;  /* 0x000000000000094d */ /* 0x000fea0003800000 */
[----:B------:R-:W2:Y:S01]  /*0320*/  LDC.64 R2, c[0x0][0x388] ;  /* 0x0000e200ff027b82 */ /* 0x000ea20000000a00 */
[----:B-1----:R-:W-:Y:S01]  /*0330*/  FADD R9, R8, R9 ;  /* 0x0000000908097221 */ /* 0x002fe20000000000 */
[----:B--2---:R-:W-:-:S05]  /*0340*/  IMAD.WIDE.U32 R2, R0, 0x4, R2 ;  /* 0x0000000400027825 */ /* 0x004fca00078e0002 */
[----:B------:R-:W-:Y:S01]  /*0350*/  STG.E desc[UR6][R2.64], R9 ;  /* 0x0000000902007986 */ /* 0x000fe2000c101906 */
[----:B------:R-:W-:Y:S05]  /*0360*/  EXIT ;  /* 0x000000000000794d */ /* 0x000fea0003800000 */
.L_x_0:
[----:B------:R-:W-:-:S00]  /*0370*/  BRA `(.L_x_0) ;  /* 0xfffffffc00fc7947 */ /* 0x000fc0000383ffff */
[----:B------:R-:W-:-:S00]  /*0380*/  NOP ;  /* 0x0000000000007918 */ /* 0x000fc00000000000 */
[----:B------:R-:W-:-:S00]  /*0390*/  NOP ;  /* 0x0000000000007918 */ /* 0x000fc00000000000 */
[----:B------:R-:W-:-:S00]  /*03a0*/  NOP ;  /* 0x0000000000007918 */ /* 0x000fc00000000000 */
[----:B------:R-:W-:-:S00]  /*03b0*/  NOP ;  /* 0x0000000000007918 */ /* 0x000fc00000000000 */
[----:B------:R-:W-:-:S00]  /*03c0*/  NOP ;  /* 0x0000000000007918 */ /* 0x000fc00000000000 */
[----:B------:R-:W-:-:S00]  /*03d0*/  NOP ;  /* 0x0000000000007918 */ /* 0x000fc00000000000 */
[----:B------:R-:W-:-:S00]  /*03e0*/  NOP ;  /* 0x0000000000007918 */ /* 0x000fc00000000000 */
[----:B------:R-:W-:-:S00]  /*03f0*/  NOP ;  /* 0x0000000000007918 */ /* 0x000fc00000000000 */
.L_x_13:


//--------------------- .text._Z20cross_entropy_kernelPKfPKiiiPf --------------------------
	.section	.text._Z20cross_entropy_kernelPKfPKiiiPf,"ax",@progbits
	.align	128
        .global         _Z20cross_entropy_kernelPKfPKiiiPf
        .type           _Z20cross_entropy_kernelPKfPKiiiPf,@function
        .size           _Z20cross_entropy_kernelPKfPKiiiPf,(.L_x_14 - _Z20cross_entropy_kernelPKfPKiiiPf)
        .other          _Z20cross_entropy_kernelPKfPKiiiPf,@"STO_CUDA_ENTRY STV_DEFAULT"
_Z20cross_entropy_kernelPKfPKiiiPf:
.text._Z20cross_entropy_kernelPKfPKiiiPf:
[----:B------:R-:W-:Y:S01]  /*0000*/  LDC R1, c[0x0][0x37c] ;  /* 0x0000df00ff017b82 */ /* 0x000fe20000000800 */
[----:B------:R-:W0:Y:S07]  /*0010*/  S2R R3, SR_TID.X ;  /* 0x0000000000037919 */ /* 0x000e2e0000002100 */
[----:B------:R-:W0:Y:S01]  /*0020*/  S2UR UR4, SR_CTAID.X ;  /* 0x00000000000479c3 */ /* 0x000e220000002500 */
[----:B------:R-:W1:Y:S07]  /*0030*/  LDCU UR5, c[0x0][0x390] ;  /* 0x00007200ff0577ac */ /* 0x000e6e0008000800 */
[----:B------:R-:W0:Y:S02]  /*0040*/  LDC R0, c[0x0][0x360] ;  /* 0x0000d800ff007b82 */ /* 0x000e240000000800 */
[----:B0-----:R-:W-:-:S05]  /*0050*/  IMAD R0, R0, UR4, R3 ;  /* 0x0000000400007c24 */ /* 0x001fca000f8e0203 */
[----:B-1----:R-:W-:-:S13]  /*0060*/  ISETP.GE.AND P0, PT, R0, UR5, PT ;  /* 0x0000000500007c0c */ /* 0x002fda000bf06270 */
[----:B------:R-:W-:Y:S05]  /*0070*/  @P0 EXIT ;  /* 0x000000000000094d */ /* 0x000fea0003800000 */
[----:B------:R-:W0:Y:S01]  /*0080*/  LDCU UR5, c[0x0][0x394] ;  /* 0x00007280ff0577ac */ /* 0x000e220008000800 */
[----:B------:R-:W1:Y:S01]  /*0090*/  LDC.64 R8, c[0x0][0x388] ;  /* 0x0000e200ff087b82 */ /* 0x000e620000000a00 */
[----:B------:R-:W2:Y:S01]  /*00a0*/  LDCU.64 UR6, c[0x0][0x380] ;  /* 0x00007000ff0677ac */ /* 0x000ea20008000a00 */
[----:B------:R-:W3:Y:S01]  /*00b0*/  LDCU.64 UR8, c[0x0][0x358] ;  /* 0x00006b00ff0877ac */ /* 0x000ee20008000a00 */
[----:B0-----:R-:W-:-:S04]  /*00c0*/  IMAD R4, R0, UR5, RZ ;  /* 0x0000000500047c24 */ /* 0x001fc8000f8e02ff */
[----:B------:R-:W-:-:S04]  /*00d0*/  IMAD.WIDE R4, R4, 0x4, RZ ;  /* 0x0000000404047825 */ /* 0x000fc800078e02ff */
[----:B-1----:R-:W-:Y:S01]  /*00e0*/  IMAD.WIDE R8, R0, 0x4, R8 ;  /* 0x0000000400087825 */ /* 0x002fe200078e0208 */
[----:B--2---:R-:W-:-:S04]  /*00f0*/  IADD3 R2, P0, PT, R4, UR6, RZ ;  /* 0x0000000604027c10 */ /* 0x004fc8000ff1e0ff */
[----:B------:R-:W-:Y:S01]  /*0100*/  IADD3.X R3, PT, PT, R5, UR7, RZ, P0, !PT ;  /* 0x0000000705037c10 */ /* 0x000fe200087fe4ff */
[----:B---3--:R0:W5:Y:S04]  /*0110*/  LDG.E R7, desc[UR8][R8.64] ;  /* 0x0000000808077981 */ /* 0x008168000c1e1900 */
[----:B------:R0:W5:Y:S01]  /*0120*/  LDG.E R6, desc[UR8][R2.64] ;  /* 0x0000000802067981 */ /* 0x000162000c1e1900 */
[----:B------:R-:W-:-:S09]  /*0130*/  UISETP.GE.AND UP0, UPT, UR5, 0x2, UPT ;  /* 0x000000020500788c */ /* 0x000fd2000bf06270 */
[----:B0-----:R-:W-:Y:S05]  /*0140*/  BRA.U !UP0, `(.L_x_1) ;  /* 0x0000000908107547 */ /* 0x001fea000b800000 */
[----:B------:R-:W-:Y:S01]  /*0150*/  UIADD3 UR4, UPT, UPT, UR5, -0x1, URZ ;  /* 0xffffffff05047890 */ /* 0x000fe2000fffe0ff */
[----:B------:R-:W-:Y:S01]  /*0160*/  HFMA2 R9, -RZ, RZ, 0, 5.9604644775390625e-08 ;  /* 0x00000001ff097431 */ /* 0x000fe200000001ff */
[----:B------:R-:W-:Y:S02]  /*0170*/  UIADD3 UR5, UPT, UPT, UR5, -0x2, URZ ;  /* 0xfffffffe05057890 */ /* 0x000fe4000fffe0ff */
[----:B------:R-:W-:Y:S02]  /*0180*/  ULOP3.LUT UR6, UR4, 0xf, URZ, 0xc0, !UPT ;  /* 0x0000000f04067892 */ /* 0x000fe4000f8ec0ff */
[----:B------:R-:W-:-:S09]  /*0190*/  UISETP.GE.U32.AND UP0, UPT, UR5, 0xf, UPT ;  /* 0x0000000f0500788c */ /* 0x000fd2000bf06070 */
[----:B------:R-:W-:Y:S05]  /*01a0*/  BRA.U !UP0, `(.L_x_2) ;  /* 0x0000000108f07547 */ /* 0x000fea000b800000 */
[----:B------:R-:W-:Y:S01]  /*01b0*/  IADD3 R8, P0, PT, R2, 0x20, RZ ;  /* 0x0000002002087810 */ /* 0x000fe20007f1e0ff */
[----:B------:R-:W-:Y:S01]  /*01c0*/  ULOP3.LUT UR5, UR4, 0xfffffff0, URZ, 0xc0, !UPT ;  /* 0xfffffff004057892 */ /* 0x000fe2000f8ec0ff */
[----:B------:R-:W-:Y:S02]  /*01d0*/  MOV R10, RZ ;  /* 0x000000ff000a7202 */ /* 0x000fe40000000f00 */
[----:B------:R-:W-:Y:S01]  /*01e0*/  IADD3.X R9, PT, PT, RZ, R3, RZ, P0, !PT ;  /* 0x00000003ff097210 */ /* 0x000fe200007fe4ff */
[----:B------:R-:W-:-:S12]  /*01f0*/  UIADD3 UR5, UPT, UPT, -UR5, URZ, URZ ;  /* 0x000000ff05057290 */ /* 0x000fd8000fffe1ff */
.L_x_3:
[----:B------:R-:W2:Y:S04]  /*0200*/  LDG.E R21, desc[UR8][R8.64+-0x1c] ;  /* 0xffffe40808157981 */ /* 0x000ea8000c1e1900 */
[----:B------:R-:W3:Y:S04]  /*0210*/  LDG.E R22, desc[UR8][R8.64+-0x18] ;  /* 0xffffe80808167981 */ /* 0x000ee8000c1e1900 */
[----:B------:R-:W4:Y:S04]  /*0220*/  LDG.E R23, desc[UR8][R8.64+-0x14] ;  /* 0xffffec0808177981 */ /* 0x000f28000c1e1900 */
        /* <DEDUP_REMOVED lines=10> */
[----:B------:R-:W4:Y:S01]  /*02d0*/  LDG.E R11, desc[UR8][R8.64+0x18] ;  /* 0x00001808080b7981 */ /* 0x000f22000c1e1900 */
[----:B--2--5:R-:W-:-:S04]  /*02e0*/  FSETP.GT.AND P0, PT, R21, R6, PT ;  /* 0x000000061500720b */ /* 0x024fc80003f04000 */
[----:B------:R-:W-:Y:S02]  /*02f0*/  FSEL R21, R21, R6, P0 ;  /* 0x0000000615157208 */ /* 0x000fe40000000000 */
[----:B------:R-:W2:Y:S02]  /*0300*/  LDG.E R6, desc[UR8][R8.64+0x1c] ;  /* 0x00001c0808067981 */ /* 0x000ea4000c1e1900 */
[----:B---3--:R-:W-:-:S04]  /*0310*/  FSETP.GT.AND P0, PT, R22, R21, PT ;  /* 0x000000151600720b */ /* 0x008fc80003f04000 */
[----:B------:R-:W-:Y:S02]  /*0320*/  FSEL R22, R22, R21, P0 ;  /* 0x0000001516167208 */ /* 0x000fe40000000000 */
[----:B------:R0:W3:Y:S01]  /*0330*/  LDG.E R21, desc[UR8][R8.64+0x20] ;  /* 0x0000200808157981 */ /* 0x0000e2000c1e1900 */
[----:B------:R-:W-:Y:S01]  /*0340*/  UIADD3 UR5, UPT, UPT, UR5, 0x10, URZ ;  /* 0x0000001005057890 */ /* 0x000fe2000fffe0ff */
[CC--:B----4-:R-:W-:Y:S02]  /*0350*/  FSETP.GT.AND P0, PT, R23.reuse, R22.reuse, PT ;  /* 0x000000161700720b */ /* 0x0d0fe40003f04000 */
[----:B------:R-:W-:Y:S01]  /*0360*/  IADD3 R10, PT, PT, R10, 0x10, RZ ;  /* 0x000000100a0a7810 */ /* 0x000fe20007ffe0ff */
[----:B------:R-:W-:Y:S01]  /*0370*/  UISETP.NE.AND UP0, UPT, UR5, URZ, UPT ;  /* 0x000000ff0500728c */ /* 0x000fe2000bf05270 */
[----:B------:R-:W-:-:S04]  /*0380*/  FSEL R22, R23, R22, P0 ;  /* 0x0000001617167208 */ /* 0x000fc80000000000 */
[CC--:B------:R-:W-:Y:S02]  /*0390*/  FSETP.GT.AND P0, PT, R25.reuse, R22.reuse, PT ;  /* 0x000000161900720b */ /* 0x0c0fe40003f04000 */
[----:B0-----:R-:W-:Y:S02]  /*03a0*/  IADD3 R8, P1, PT, R8, 0x40, RZ ;  /* 0x0000004008087810 */ /* 0x001fe40007f3e0ff */
[----:B------:R-:W-:Y:S02]  /*03b0*/  FSEL R25, R25, R22, P0 ;  /* 0x0000001619197208 */ /* 0x000fe40000000000 */
[----:B------:R-:W-:Y:S02]  /*03c0*/  IADD3.X R9, PT, PT, RZ, R9, RZ, P1, !PT ;  /* 0x00000009ff097210 */ /* 0x000fe40000ffe4ff */
[----:B------:R-:W-:-:S04]  /*03d0*/  FSETP.GT.AND P0, PT, R20, R25, PT ;  /* 0x000000191400720b */ /* 0x000fc80003f04000 */
[----:B------:R-:W-:-:S04]  /*03e0*/  FSEL R20, R20, R25, P0 ;  /* 0x0000001914147208 */ /* 0x000fc80000000000 */
        /* <DEDUP_REMOVED lines=18> */
[----:B--2---:R-:W-:-:S04]  /*0510*/  FSETP.GT.AND P0, PT, R6, R11, PT ;  /* 0x0000000b0600720b */ /* 0x004fc80003f04000 */
[----:B------:R-:W-:-:S04]  /*0520*/  FSEL R6, R6, R11, P0 ;  /* 0x0000000b06067208 */ /* 0x000fc80000000000 */
[----:B---3--:R-:W-:-:S04]  /*0530*/  FSETP.GT.AND P0, PT, R21, R6, PT ;  /* 0x000000061500720b */ /* 0x008fc80003f04000 */
[----:B------:R-:W-:Y:S01]  /*0540*/  FSEL R6, R21, R6, P0 ;  /* 0x0000000615067208 */ /* 0x000fe20000000000 */
[----:B------:R-:W-:Y:S08]  /*0550*/  BRA.U UP0, `(.L_x_3) ;  /* 0xfffffffd00287547 */ /* 0x000ff0000b83ffff */
[----:B------:R-:W-:-:S07]  /*0560*/  IADD3 R9, PT, PT, R10, 0x1, RZ ;  /* 0x000000010a097810 */ /* 0x000fce0007ffe0ff */
.L_x_2:
[----:B------:R-:W-:-:S09]  /*0570*/  UISETP.NE.AND UP0, UPT, UR6, URZ, UPT ;  /* 0x000000ff0600728c */ /* 0x000fd2000bf05270 */
[----:B------:R-:W-:Y:S05]  /*0580*/  BRA.U !UP0, `(.L_x_1) ;  /* 0x0000000508007547 */ /* 0x000fea000b800000 */
[----:B------:R-:W-:Y:S02]  /*0590*/  UISETP.GE.U32.AND UP0, UPT, UR6, 0x8, UPT ;  /* 0x000000080600788c */ /* 0x000fe4000bf06070 */
[----:B------:R-:W-:-:S04]  /*05a0*/  ULOP3.LUT UR5, UR4, 0x7, URZ, 0xc0, !UPT ;  /* 0x0000000704057892 */ /* 0x000fc8000f8ec0ff */
[----:B------:R-:W-:-:S03]  /*05b0*/  UISETP.NE.AND UP1, UPT, UR5, URZ, UPT ;  /* 0x000000ff0500728c */ /* 0x000fc6000bf25270 */
[----:B------:R-:W-:Y:S08]  /*05c0*/  BRA.U !UP0, `(.L_x_4) ;  /* 0x0000000108687547 */ /* 0x000ff0000b800000 */
[----:B------:R-:W-:-:S05]  /*05d0*/  IMAD.WIDE.U32 R10, R9, 0x4, R2 ;  /* 0x00000004090a7825 */ /* 0x000fca00078e0002 */
[----:B------:R-:W2:Y:S04]  /*05e0*/  LDG.E R13, desc[UR8][R10.64] ;  /* 0x000000080a0d7981 */ /* 0x000ea8000c1e1900 */
[----:B------:R-:W3:Y:S04]  /*05f0*/  LDG.E R15, desc[UR8][R10.64+0x4] ;  /* 0x000004080a0f7981 */ /* 0x000ee8000c1e1900 */
[----:B------:R-:W4:Y:S04]  /*0600*/  LDG.E R17, desc[UR8][R10.64+0x8] ;  /* 0x000008080a117981 */ /* 0x000f28000c1e1900 */
[----:B------:R-:W4:Y:S04]  /*0610*/  LDG.E R19, desc[UR8][R10.64+0xc] ;  /* 0x00000c080a137981 */ /* 0x000f28000c1e1900 */
[----:B------:R-:W4:Y:S04]  /*0620*/  LDG.E R21, desc[UR8][R10.64+0x10] ;  /* 0x000010080a157981 */ /* 0x000f28000c1e1900 */
[----:B------:R-:W4:Y:S04]  /*0630*/  LDG.E R23, desc[UR8][R10.64+0x14] ;  /* 0x000014080a177981 */ /* 0x000f28000c1e1900 */
[----:B------:R-:W4:Y:S04]  /*0640*/  LDG.E R25, desc[UR8][R10.64+0x18] ;  /* 0x000018080a197981 */ /* 0x000f28000c1e1900 */
[----:B------:R-:W4:Y:S01]  /*0650*/  LDG.E R27, desc[UR8][R10.64+0x1c] ;  /* 0x00001c080a1b7981 */ /* 0x000f22000c1e1900 */
[----:B------:R-:W-:-:S02]  /*0660*/  IADD3 R9, PT, PT, R9, 0x8, RZ ;  /* 0x0000000809097810 */ /* 0x000fc40007ffe0ff */
[----:B--2--5:R-:W-:-:S04]  /*0670*/  FSETP.GT.AND P0, PT, R13, R6, PT ;  /* 0x000000060d00720b */ /* 0x024fc80003f04000 */
[----:B------:R-:W-:-:S04]  /*0680*/  FSEL R6, R13, R6, P0 ;  /* 0x000000060d067208 */ /* 0x000fc80000000000 */
[----:B---3--:R-:W-:-:S04]  /*0690*/  FSETP.GT.AND P0, PT, R15, R6, PT ;  /* 0x000000060f00720b */ /* 0x008fc80003f04000 */
[----:B------:R-:W-:-:S04]  /*06a0*/  FSEL R6, R15, R6, P0 ;  /* 0x000000060f067208 */ /* 0x000fc80000000000 */
[----:B----4-:R-:W-:-:S04]  /*06b0*/  FSETP.GT.AND P0, PT, R17, R6, PT ;  /* 0x000000061100720b */ /* 0x010fc80003f04000 */
        /* <DEDUP_REMOVED lines=10> */
[----:B------:R-:W-:-:S09]  /*0760*/  FSEL R6, R27, R6, P0 ;  /* 0x000000061b067208 */ /* 0x000fd20000000000 */
.L_x_4:
        /* <DEDUP_REMOVED lines=18> */
[----:B------:R-:W-:-:S09]  /*0890*/  FSEL R6, R19, R6, P0 ;  /* 0x0000000613067208 */ /* 0x000fd20000000000 */
.L_x_5:
[----:B------:R-:W-:Y:S05]  /*08a0*/  BRA.U !UP1, `(.L_x_1) ;  /* 0x0000000109387547 */ /* 0x000fea000b800000 */
[----:B------:R-:W0:Y:S01]  /*08b0*/  LDCU.64 UR6, c[0x0][0x380] ;  /* 0x00007000ff0677ac */ /* 0x000e220008000a00 */
[----:B------:R-:W-:Y:S01]  /*08c0*/  IMAD.WIDE.U32 R4, R9, 0x4, R4 ;  /* 0x0000000409047825 */ /* 0x000fe200078e0004 */
[----:B------:R-:W-:Y:S02]  /*08d0*/  UIADD3 UR4, UPT, UPT, -UR4, URZ, URZ ;  /* 0x000000ff04047290 */ /* 0x000fe4000fffe1ff */
[----:B0-----:R-:W-:-:S04]  /*08e0*/  IADD3 R4, P0, PT, R4, UR6, RZ ;  /* 0x0000000604047c10 */ /* 0x001fc8000ff1e0ff */
[----:B------:R-:W-:-:S09]  /*08f0*/  IADD3.X R9, PT, PT, R5, UR7, RZ, P0, !PT ;  /* 0x0000000705097c10 */ /* 0x000fd200087fe4ff */
.L_x_6:
[----:B------:R-:W-:-:S06]  /*0900*/  MOV R5, R9 ;  /* 0x0000000900057202 */ /* 0x000fcc0000000f00 */
[----:B------:R0:W2:Y:S01]  /*0910*/  LDG.E R5, desc[UR8][R4.64] ;  /* 0x0000000804057981 */ /* 0x0000a2000c1e1900 */
[----:B------:R-:W-:-:S04]  /*0920*/  UIADD3 UR4, UPT, UPT, UR4, 0x1, URZ ;  /* 0x0000000104047890 */ /* 0x000fc8000fffe0ff */
[----:B------:R-:W-:Y:S01]  /*0930*/  UISETP.NE.AND UP0, UPT, UR4, URZ, UPT ;  /* 0x000000ff0400728c */ /* 0x000fe2000bf05270 */
[----:B0-----:R-:W-:-:S04]  /*0940*/  IADD3 R4, P1, PT, R4, 0x4, RZ ;  /* 0x0000000404047810 */ /* 0x001fc80007f3e0ff */
[----:B------:R-:W-:Y:S02]  /*0950*/  IADD3.X R9, PT, PT, RZ, R9, RZ, P1, !PT ;  /* 0x00000009ff097210 */ /* 0x000fe40000ffe4ff */
[----:B--2--5:R-:W-:-:S04]  /*0960*/  FSETP.GT.AND P0, PT, R5, R6, PT ;  /* 0x000000060500720b */ /* 0x024fc80003f04000 */
[----:B------:R-:W-:Y:S01]  /*0970*/  FSEL R6, R5, R6, P0 ;  /* 0x0000000605067208 */ /* 0x000fe20000000000 */
[----:B------:R-:W-:Y:S08]  /*0980*/  BRA.U UP0, `(.L_x_6) ;  /* 0xfffffffd00dc7547 */ /* 0x000ff0000b83ffff */
.L_x_1:
[----:B------:R-:W0:Y:S01]  /*0990*/  LDCU UR4, c[0x0][0x394] ;  /* 0x00007280ff0477ac */ /* 0x000e220008000800 */
[----:B------:R-:W-:Y:S01]  /*09a0*/  HFMA2 R14, -RZ, RZ, 0, 0 ;  /* 0x00000000ff0e7431 */ /* 0x000fe200000001ff */
[----:B0-----:R-:W-:-:S09]  /*09b0*/  UISETP.GE.AND UP0, UPT, UR4, 0x1, UPT ;  /* 0x000000010400788c */ /* 0x001fd2000bf06270 */
[----:B------:R-:W-:Y:S05]  /*09c0*/  BRA.U !UP0, `(.L_x_7) ;  /* 0x0000000908fc7547 */ /* 0x000fea000b800000 */
[----:B------:R-:W-:Y:S01]  /*09d0*/  UISETP.GE.U32.AND UP1, UPT, UR4, 0x8, UPT ;  /* 0x000000080400788c */ /* 0x000fe2000bf26070 */
[----:B------:R-:W-:Y:S01]  /*09e0*/  MOV R14, RZ ;  /* 0x000000ff000e7202 */ /* 0x000fe20000000f00 */
[----:B------:R-:W-:Y:S01]  /*09f0*/  ULOP3.LUT UR5, UR4, 0x7, URZ, 0xc0, !UPT ;  /* 0x0000000704057892 */ /* 0x000fe2000f8ec0ff */
[----:B------:R-:W-:-:S03]  /*0a00*/  MOV R11, RZ ;  /* 0x000000ff000b7202 */ /* 0x000fc60000000f00 */
[----:B------:R-:W-:-:S03]  /*0a10*/  UISETP.NE.AND UP0, UPT, UR5, URZ, UPT ;  /* 0x000000ff0500728c */ /* 0x000fc6000bf05270 */
[----:B------:R-:W-:Y:S08]  /*0a20*/  BRA.U !UP1, `(.L_x_8) ;  /* 0x0000000509747547 */ /* 0x000ff0000b800000 */
[----:B------:R-:W-:Y:S01]  /*0a30*/  ULOP3.LUT UR6, UR4, 0x7ffffff8, URZ, 0xc0, !UPT ;  /* 0x7ffffff804067892 */ /* 0x000fe2000f8ec0ff */
[----:B------:R-:W-:Y:S02]  /*0a40*/  IADD3 R4, P0, PT, R2, 0x10, RZ ;  /* 0x0000001002047810 */ /* 0x000fe40007f1e0ff */
[----:B------:R-:W-:Y:S01]  /*0a50*/  MOV R14, RZ ;  /* 0x000000ff000e7202 */ /* 0x000fe20000000f00 */
[----:B------:R-:W-:Y:S01]  /*0a60*/  UIADD3 UR7, UPT, UPT, -UR6, URZ, URZ ;  /* 0x000000ff06077290 */ /* 0x000fe2000fffe1ff */
[----:B------:R-:W-:Y:S02]  /*0a70*/  IADD3.X R5, PT, PT, RZ, R3, RZ, P0, !PT ;  /* 0x00000003ff057210 */ /* 0x000fe400007fe4ff */
[----:B------:R-:W-:-:S09]  /*0a80*/  MOV R11, UR6 ;  /* 0x00000006000b7c02 */ /* 0x000fd20008000f00 */
.L_x_9:
[----:B------:R-:W2:Y:S04]  /*0a90*/  LDG.E R21, desc[UR8][R4.64+-0x10] ;  /* 0xfffff00804157981 */ /* 0x000ea8000c1e1900 */
[----:B------:R-:W3:Y:S04]  /*0aa0*/  LDG.E R25, desc[UR8][R4.64+-0xc] ;  /* 0xfffff40804197981 */ /* 0x000ee8000c1e1900 */
[----:B------:R-:W4:Y:S04]  /*0ab0*/  LDG.E R27, desc[UR8][R4.64+-0x8] ;  /* 0xfffff808041b7981 */ /* 0x000f28000c1e1900 */
[----:B------:R-:W4:Y:S04]  /*0ac0*/  LDG.E R13, desc[UR8][R4.64+-0x4] ;  /* 0xfffffc08040d7981 */ /* 0x000f28000c1e1900 */
[----:B------:R-:W4:Y:S04]  /*0ad0*/  LDG.E R15, desc[UR8][R4.64] ;  /* 0x00000008040f7981 */ /* 0x000f28000c1e1900 */
[----:B------:R-:W4:Y:S04]  /*0ae0*/  LDG.E R17, desc[UR8][R4.64+0x4] ;  /* 0x0000040804117981 */ /* 0x000f28000c1e1900 */
[----:B------:R-:W4:Y:S04]  /*0af0*/  LDG.E R19, desc[UR8][R4.64+0x8] ;  /* 0x0000080804137981 */ /* 0x000f28000c1e1900 */
[----:B------:R0:W4:Y:S01]  /*0b00*/  LDG.E R9, desc[UR8][R4.64+0xc] ;  /* 0x00000c0804097981 */ /* 0x000122000c1e1900 */
[----:B------:R-:W-:Y:S01]  /*0b10*/  HFMA2 R10, -RZ, RZ, 0.96630859375, -0.0022525787353515625 ;  /* 0x3bbb989dff0a7431 */ /* 0x000fe200000001ff */
[----:B------:R-:W-:Y:S01]  /*0b20*/  MOV R8, 0x437c0000 ;  /* 0x437c000000087802 */ /* 0x000fe20000000f00 */
[----:B------:R-:W-:-:S04]  /*0b30*/  UIADD3 UR7, UPT, UPT, UR7, 0x8, URZ ;  /* 0x0000000807077890 */ /* 0x000fc8000fffe0ff */
[----:B------:R-:W-:Y:S01]  /*0b40*/  UISETP.NE.AND UP1, UPT, UR7, URZ, UPT ;  /* 0x000000ff0700728c */ /* 0x000fe2000bf25270 */
[----:B0-----:R-:W-:-:S04]  /*0b50*/  IADD3 R4, P0, PT, R4, 0x20, RZ ;  /* 0x0000002004047810 */ /* 0x001fc80007f1e0ff */
[----:B------:R-:W-:Y:S01]  /*0b60*/  IADD3.X R5, PT, PT, RZ, R5, RZ, P0, !PT ;  /* 0x00000005ff057210 */ /* 0x000fe200007fe4ff */
[----:B--2--5:R-:W-:-:S04]  /*0b70*/  FADD R21, R21, -R6 ;  /* 0x8000000615157221 */ /* 0x024fc80000000000 */
[----:B------:R-:W-:Y:S01]  /*0b80*/  FFMA.SAT R23, R21, R10, 0.5 ;  /* 0x3f00000015177423 */ /* 0x000fe2000000200a */
[----:B---3--:R-:W-:-:S03]  /*0b90*/  FADD R25, R25, -R6 ;  /* 0x8000000619197221 */ /* 0x008fc60000000000 */
[----:B------:R-:W-:Y:S01]  /*0ba0*/  FFMA.RM R23, R23, R8, 12582913 ;  /* 0x4b40000117177423 */ /* 0x000fe20000004008 */
[----:B----4-:R-:W-:-:S03]  /*0bb0*/  FADD R27, R27, -R6 ;  /* 0x800000061b1b7221 */ /* 0x010fc60000000000 */
[----:B------:R-:W-:Y:S01]  /*0bc0*/  FADD R12, R23, -12583039 ;  /* 0xcb40007f170c7421 */ /* 0x000fe20000000000 */
[----:B------:R-:W-:Y:S01]  /*0bd0*/  FFMA.SAT R29, R27, R10, 0.5 ;  /* 0x3f0000001b1d7423 */ /* 0x000fe2000000200a */
[----:B------:R-:W-:Y:S02]  /*0be0*/  SHF.L.U32 R23, R23, 0x17, RZ ;  /* 0x0000001717177819 */ /* 0x000fe400000006ff */
[----:B------:R-:W-:-:S04]  /*0bf0*/  FFMA R12, R21, 1.4426950216293334961, -R12 ;  /* 0x3fb8aa3b150c7823 */ /* 0x000fc8000000080c */
[----:B------:R-:W-:Y:S01]  /*0c00*/  FFMA R16, R21, 1.925963033500011079e-08, R12 ;  /* 0x32a5706015107823 */ /* 0x000fe2000000000c */
[----:B------:R-:W-:Y:S01]  /*0c10*/  FFMA.SAT R21, R25, R10, 0.5 ;  /* 0x3f00000019157423 */ /* 0x000fe2000000200a */
[----:B------:R-:W-:-:S03]  /*0c20*/  FADD R19, R19, -R6 ;  /* 0x8000000613137221 */ /* 0x000fc60000000000 */
[-C--:B------:R-:W-:Y:S01]  /*0c30*/  FFMA.RM R12, R21, R8.reuse, 12582913 ;  /* 0x4b400001150c7423 */ /* 0x080fe20000004008 */
[----:B------:R-:W0:Y:S01]  /*0c40*/  MUFU.EX2 R16, R16 ;  /* 0x0000001000107308 */ /* 0x000e220000000800 */
[----:B------:R-:W-:Y:S01]  /*0c50*/  FADD R21, R13, -R6 ;  /* 0x800000060d157221 */ /* 0x000fe20000000000 */
[----:B------:R-:W-:Y:S01]  /*0c60*/  FFMA.RM R13, R29, R8, 12582913 ;  /* 0x4b4000011d0d7423 */ /* 0x000fe20000004008 */
[----:B------:R-:W-:Y:S02]  /*0c70*/  FADD R18, R12, -12583039 ;  /* 0xcb40007f0c127421 */ /* 0x000fe40000000000 */
[----:B------:R-:W-:Y:S02]  /*0c80*/  FFMA.SAT R29, R21, R10, 0.5 ;  /* 0x3f000000151d7423 */ /* 0x000fe4000000200a */
[----:B------:R-:W-:-:S04]  /*0c90*/  FFMA R18, R25, 1.4426950216293334961, -R18 ;  /* 0x3fb8aa3b19127823 */ /* 0x000fc80000000812 */
[----:B------:R-:W-:Y:S01]  /*0ca0*/  FFMA R24, R25, 1.925963033500011079e-08, R18 ;  /* 0x32a5706019187823 */ /* 0x000fe20000000012 */
[----:B------:R-:W-:-:S03]  /*0cb0*/  FADD R25, R17, -R6 ;  /* 0x8000000611197221 */ /* 0x000fc60000000000 */
[----:B------:R1:W2:Y:S01]  /*0cc0*/  MUFU.EX2 R17, R24 ;  /* 0x0000001800117308 */ /* 0x0002a20000000800 */
[----:B0-----:R-:W-:Y:S01]  /*0cd0*/  FFMA R14, R23, R16, R14 ;  /* 0x00000010170e7223 */ /* 0x001fe2000000000e */
[----:B------:R-:W-:Y:S01]  /*0ce0*/  FADD R16, R13, -12583039 ;  /* 0xcb40007f0d107421 */ /* 0x000fe20000000000 */
[----:B------:R-:W-:Y:S01]  /*0cf0*/  FADD R23, R15, -R6 ;  /* 0x800000060f177221 */ /* 0x000fe20000000000 */
[----:B------:R-:W-:Y:S02]  /*0d00*/  FFMA.RM R15, R29, R8, 12582913 ;  /* 0x4b4000011d0f7423 */ /* 0x000fe40000004008 */
[----:B------:R-:W-:Y:S01]  /*0d10*/  FFMA R16, R27, 1.4426950216293334961, -R16 ;  /* 0x3fb8aa3b1b107823 */ /* 0x000fe20000000810 */
[----:B------:R-:W-:Y:S01]  /*0d20*/  FFMA.SAT R29, R23, R10, 0.5 ;  /* 0x3f000000171d7423 */ /* 0x000fe2000000200a */
[C---:B------:R-:W-:Y:S01]  /*0d30*/  FADD R18, R15.reuse, -12583039 ;  /* 0xcb40007f0f127421 */ /* 0x040fe20000000000 */
[----:B------:R-:W-:Y:S01]  /*0d40*/  SHF.L.U32 R15, R15, 0x17, RZ ;  /* 0x000000170f0f7819 */ /* 0x000fe200000006ff */
[----:B------:R-:W-:Y:S01]  /*0d50*/  FFMA R20, R27, 1.925963033500011079e-08, R16 ;  /* 0x32a570601b147823 */ /* 0x000fe20000000010 */
[----:B------:R-:W-:Y:S01]  /*0d60*/  FFMA.RM R16, R29, R8, 12582913 ;  /* 0x4b4000011d107423 */ /* 0x000fe20000004008 */
[----:B------:R-:W-:Y:S01]  /*0d70*/  FFMA R18, R21, 1.4426950216293334961, -R18 ;  /* 0x3fb8aa3b15127823 */ /* 0x000fe20000000812 */
[----:B------:R-:W-:-:S02]  /*0d80*/  FFMA.SAT R27, R25, R10, 0.5 ;  /* 0x3f000000191b7423 */ /* 0x000fc4000000200a */
[----:B------:R-:W-:Y:S01]  /*0d90*/  FADD R22, R16, -12583039 ;  /* 0xcb40007f10167421 */ /* 0x000fe20000000000 */
[----:B------:R-:W-:Y:S01]  /*0da0*/  FFMA R21, R21, 1.925963033500011079e-08, R18 ;  /* 0x32a5706015157823 */ /* 0x000fe20000000012 */
[----:B------:R-:W-:Y:S01]  /*0db0*/  FFMA.RM R18, R27, R8, 12582913 ;  /* 0x4b4000011b127423 */ /* 0x000fe20000004008 */
[----:B------:R-:W-:Y:S01]  /*0dc0*/  FFMA.SAT R27, R19, R10, 0.5 ;  /* 0x3f000000131b7423 */ /* 0x000fe2000000200a */
[C---:B------:R-:W-:Y:S01]  /*0dd0*/  FFMA R22, R23.reuse, 1.4426950216293334961, -R22 ;  /* 0x3fb8aa3b17167823 */ /* 0x040fe20000000816 */
[----:B------:R-:W0:Y:S01]  /*0de0*/  MUFU.EX2 R20, R20 ;  /* 0x0000001400147308 */ /* 0x000e220000000800 */
[----:B------:R-:W-:Y:S01]  /*0df0*/  FADD R26, R18, -12583039 ;  /* 0xcb40007f121a7421 */ /* 0x000fe20000000000 */
[----:B------:R-:W-:Y:S01]  /*0e00*/  SHF.L.U32 R16, R16, 0x17, RZ ;  /* 0x0000001710107819 */ /* 0x000fe200000006ff */
[----:B------:R-:W-:Y:S01]  /*0e10*/  FFMA R22, R23, 1.925963033500011079e-08, R22 ;  /* 0x32a5706017167823 */ /* 0x000fe20000000016 */
[----:B------:R-:W-:Y:S01]  /*0e20*/  FADD R23, R9, -R6 ;  /* 0x8000000609177221 */ /* 0x000fe20000000000 */
[----:B------:R-:W-:Y:S01]  /*0e30*/  FFMA.RM R9, R27, R8, 12582913 ;  /* 0x4b4000011b097423 */ /* 0x000fe20000004008 */
[----:B------:R-:W-:Y:S01]  /*0e40*/  FFMA R26, R25, 1.4426950216293334961, -R26 ;  /* 0x3fb8aa3b191a7823 */ /* 0x000fe2000000081a */
[----:B------:R-:W-:Y:S01]  /*0e50*/  SHF.L.U32 R18, R18, 0x17, RZ ;  /* 0x0000001712127819 */ /* 0x000fe200000006ff */
[----:B------:R-:W-:Y:S01]  /*0e60*/  FFMA.SAT R27, R23, R10, 0.5 ;  /* 0x3f000000171b7423 */ /* 0x000fe2000000200a */
[----:B------:R-:W-:Y:S01]  /*0e70*/  FADD R10, R9, -12583039 ;  /* 0xcb40007f090a7421 */ /* 0x000fe20000000000 */
[----:B------:R-:W3:Y:S01]  /*0e80*/  MUFU.EX2 R21, R21 ;  /* 0x0000001500157308 */ /* 0x000ee20000000800 */
[----:B------:R-:W-:Y:S01]  /*0e90*/  FFMA R25, R25, 1.925963033500011079e-08, R26 ;  /* 0x32a5706019197823 */ /* 0x000fe2000000001a */
[----:B------:R-:W-:Y:S01]  /*0ea0*/  FFMA.RM R8, R27, R8, 12582913 ;  /* 0x4b4000011b087423 */ /* 0x000fe20000004008 */
[----:B-1----:R-:W-:Y:S01]  /*0eb0*/  FFMA R24, R19, 1.4426950216293334961, -R10 ;  /* 0x3fb8aa3b13187823 */ /* 0x002fe2000000080a */
[----:B------:R-:W-:-:S02]  /*0ec0*/  SHF.L.U32 R27, R12, 0x17, RZ ;  /* 0x000000170c1b7819 */ /* 0x000fc400000006ff */
[----:B------:R-:W-:Y:S01]  /*0ed0*/  FADD R26, R8, -12583039 ;  /* 0xcb40007f081a7421 */ /* 0x000fe20000000000 */
[----:B------:R-:W-:Y:S01]  /*0ee0*/  FFMA R12, R19, 1.925963033500011079e-08, R24 ;  /* 0x32a57060130c7823 */ /* 0x000fe20000000018 */
[----:B------:R-:W1:Y:S01]  /*0ef0*/  MUFU.EX2 R22, R22 ;  /* 0x0000001600167308 */ /* 0x000e620000000800 */
[----:B------:R-:W-:Y:S01]  /*0f00*/  SHF.L.U32 R24, R13, 0x17, RZ ;  /* 0x000000170d187819 */ /* 0x000fe200000006ff */
[----:B------:R-:W-:Y:S01]  /*0f10*/  FFMA R26, R23, 1.4426950216293334961, -R26 ;  /* 0x3fb8aa3b171a7823 */ /* 0x000fe2000000081a */
[----:B--2---:R-:W-:Y:S01]  /*0f20*/  FFMA R17, R27, R17, R14 ;  /* 0x000000111b117223 */ /* 0x004fe2000000000e */
[----:B------:R-:W-:Y:S02]  /*0f30*/  SHF.L.U32 R14, R9, 0x17, RZ ;  /* 0x00000017090e7819 */ /* 0x000fe400000006ff */
[----:B------:R-:W-:Y:S01]  /*0f40*/  FFMA R26, R23, 1.925963033500011079e-08, R26 ;  /* 0x32a57060171a7823 */ /* 0x000fe2000000001a */
[----:B0-----:R-:W-:Y:S01]  /*0f50*/  FFMA R20, R24, R20, R17 ;  /* 0x0000001418147223 */ /* 0x001fe20000000011 */
[----:B------:R-:W0:Y:S01]  /*0f60*/  MUFU.EX2 R10, R25 ;  /* 0x00000019000a7308 */ /* 0x000e220000000800 */
[----:B------:R-:W-:-:S02]  /*0f70*/  SHF.L.U32 R9, R8, 0x17, RZ ;  /* 0x0000001708097819 */ /* 0x000fc400000006ff */
[----:B---3--:R-:W-:-:S05]  /*0f80*/  FFMA R15, R15, R21, R20 ;  /* 0x000000150f0f7223 */ /* 0x008fca0000000014 */
[----:B------:R-:W2:Y:S01]  /*0f90*/  MUFU.EX2 R12, R12 ;  /* 0x0000000c000c7308 */ /* 0x000ea20000000800 */
[----:B-1----:R-:W-:-:S07]  /*0fa0*/  FFMA R15, R16, R22, R15 ;  /* 0x00000016100f7223 */ /* 0x002fce000000000f */
[----:B------:R-:W1:Y:S01]  /*0fb0*/  MUFU.EX2 R26, R26 ;  /* 0x0000001a001a7308 */ /* 0x000e620000000800 */
[----:B0-----:R-:W-:-:S04]  /*0fc0*/  FFMA R15, R18, R10, R15 ;  /* 0x0000000a120f7223 */ /* 0x001fc8000000000f */
[----:B--2---:R-:W-:-:S04]  /*0fd0*/  FFMA R14, R14, R12, R15 ;  /* 0x0000000c0e0e7223 */ /* 0x004fc8000000000f */
[----:B-1----:R-:W-:Y:S01]  /*0fe0*/  FFMA R14, R9, R26, R14 ;  /* 0x0000001a090e7223 */ /* 0x002fe2000000000e */
[----:B------:R-:W-:Y:S06]  /*0ff0*/  BRA.U UP1, `(.L_x_9) ;  /* 0xfffffff901a47547 */ /* 0x000fec000b83ffff */
.L_x_8:
        /* <DEDUP_REMOVED lines=10> */
[----:B------:R-:W-:Y:S01]  /*10a0*/  HFMA2 R23, -RZ, RZ, 0.96630859375, -0.0022525787353515625 ;  /* 0x3bbb989dff177431 */ /* 0x000fe200000001ff */
[----:B------:R-:W-:-:S02]  /*10b0*/  MOV R8, 0x437c0000 ;  /* 0x437c000000087802 */ /* 0x000fc40000000f00 */
[----:B------:R-:W-:Y:S01]  /*10c0*/  IADD3 R11, PT, PT, R11, 0x4, RZ ;  /* 0x000000040b0b7810 */ /* 0x000fe20007ffe0ff */
[----:B--2--5:R-:W-:-:S04]  /*10d0*/  FADD R10, R5, -R6 ;  /* 0x80000006050a7221 */ /* 0x024fc80000000000 */
[----:B------:R-:W-:Y:S01]  /*10e0*/  FFMA.SAT R5, R10, R23, 0.5 ;  /* 0x3f0000000a057423 */ /* 0x000fe20000002017 */
[----:B---3--:R-:W-:-:S03]  /*10f0*/  FADD R16, R9, -R6 ;  /* 0x8000000609107221 */ /* 0x008fc60000000000 */
[-C--:B------:R-:W-:Y:S01]  /*1100*/  FFMA.RM R4, R5, R8.reuse, 12582913 ;  /* 0x4b40000105047423 */ /* 0x080fe20000004008 */
[-C--:B------:R-:W-:Y:S01]  /*1110*/  FFMA.SAT R5, R16, R23.reuse, 0.5 ;  /* 0x3f00000010057423 */ /* 0x080fe20000002017 */
[--C-:B----4-:R-:W-:Y:S02]  /*1120*/  FADD R9, R17, -R6.reuse ;  /* 0x8000000611097221 */ /* 0x110fe40000000000 */
[----:B------:R-:W-:Y:S01]  /*1130*/  FADD R15, R4, -12583039 ;  /* 0xcb40007f040f7421 */ /* 0x000fe20000000000 */
[----:B------:R-:W-:Y:S01]  /*1140*/  FFMA.RM R5, R5, R8, 12582913 ;  /* 0x4b40000105057423 */ /* 0x000fe20000004008 */
[----:B------:R-:W-:Y:S01]  /*1150*/  FFMA.SAT R19, R9, R23, 0.5 ;  /* 0x3f00000009137423 */ /* 0x000fe20000002017 */
[----:B------:R-:W-:Y:S01]  /*1160*/  FADD R12, R21, -R6 ;  /* 0x80000006150c7221 */ /* 0x000fe20000000000 */
[----:B------:R-:W-:Y:S01]  /*1170*/  FFMA R15, R10, 1.4426950216293334961, -R15 ;  /* 0x3fb8aa3b0a0f7823 */ /* 0x000fe2000000080f */
[----:B------:R-:W-:-:S03]  /*1180*/  FADD R17, R5, -12583039 ;  /* 0xcb40007f05117421 */ /* 0x000fc60000000000 */
[----:B------:R-:W-:Y:S01]  /*1190*/  FFMA R13, R10, 1.925963033500011079e-08, R15 ;  /* 0x32a570600a0d7823 */ /* 0x000fe2000000000f */
[-C--:B------:R-:W-:Y:S01]  /*11a0*/  FFMA.RM R10, R19, R8.reuse, 12582913 ;  /* 0x4b400001130a7423 */ /* 0x080fe20000004008 */
[----:B------:R-:W-:Y:S01]  /*11b0*/  FFMA.SAT R15, R12, R23, 0.5 ;  /* 0x3f0000000c0f7423 */ /* 0x000fe20000002017 */
[----:B------:R-:W-:Y:S02]  /*11c0*/  FFMA R17, R16, 1.4426950216293334961, -R17 ;  /* 0x3fb8aa3b10117823 */ /* 0x000fe40000000811 */
[----:B------:R-:W-:Y:S01]  /*11d0*/  FADD R18, R10, -12583039 ;  /* 0xcb40007f0a127421 */ /* 0x000fe20000000000 */
[----:B------:R-:W-:Y:S01]  /*11e0*/  FFMA.RM R15, R15, R8, 12582913 ;  /* 0x4b4000010f0f7423 */ /* 0x000fe20000004008 */
[----:B------:R-:W-:Y:S01]  /*11f0*/  FFMA R17, R16, 1.925963033500011079e-08, R17 ;  /* 0x32a5706010117823 */ /* 0x000fe20000000011 */
[----:B------:R-:W0:Y:S01]  /*1200*/  MUFU.EX2 R13, R13 ;  /* 0x0000000d000d7308 */ /* 0x000e220000000800 */
[----:B------:R-:W-:Y:S01]  /*1210*/  FFMA R18, R9, 1.4426950216293334961, -R18 ;  /* 0x3fb8aa3b09127823 */ /* 0x000fe20000000812 */
[C---:B------:R-:W-:Y:S01]  /*1220*/  FADD R19, R15.reuse, -12583039 ;  /* 0xcb40007f0f137421 */ /* 0x040fe20000000000 */
[----:B------:R-:W-:-:S02]  /*1230*/  SHF.L.U32 R15, R15, 0x17, RZ ;  /* 0x000000170f0f7819 */ /* 0x000fc400000006ff */
[----:B------:R-:W-:Y:S01]  /*1240*/  FFMA R18, R9, 1.925963033500011079e-08, R18 ;  /* 0x32a5706009127823 */ /* 0x000fe20000000012 */
[----:B------:R-:W-:Y:S01]  /*1250*/  FFMA R19, R12, 1.4426950216293334961, -R19 ;  /* 0x3fb8aa3b0c137823 */ /* 0x000fe20000000813 */
[----:B------:R-:W-:Y:S01]  /*1260*/  SHF.L.U32 R9, R4, 0x17, RZ ;  /* 0x0000001704097819 */ /* 0x000fe200000006ff */
[----:B------:R-:W1:Y:S01]  /*1270*/  MUFU.EX2 R17, R17 ;  /* 0x0000001100117308 */ /* 0x000e620000000800 */
[----:B------:R-:W-:Y:S01]  /*1280*/  SHF.L.U32 R4, R5, 0x17, RZ ;  /* 0x0000001705047819 */ /* 0x000fe200000006ff */
[----:B------:R-:W-:Y:S01]  /*1290*/  FFMA R19, R12, 1.925963033500011079e-08, R19 ;  /* 0x32a570600c137823 */ /* 0x000fe20000000013 */
[----:B------:R-:W-:-:S05]  /*12a0*/  SHF.L.U32 R5, R10, 0x17, RZ ;  /* 0x000000170a057819 */ /* 0x000fca00000006ff */
[----:B------:R-:W2:Y:S01]  /*12b0*/  MUFU.EX2 R18, R18 ;  /* 0x0000001200127308 */ /* 0x000ea20000000800 */
[----:B0-----:R-:W-:-:S07]  /*12c0*/  FFMA R9, R9, R13, R14 ;  /* 0x0000000d09097223 */ /* 0x001fce000000000e */
[----:B------:R-:W0:Y:S01]  /*12d0*/  MUFU.EX2 R19, R19 ;  /* 0x0000001300137308 */ /* 0x000e220000000800 */
[----:B-1----:R-:W-:-:S04]  /*12e0*/  FFMA R4, R4, R17, R9 ;  /* 0x0000001104047223 */ /* 0x002fc80000000009 */
[----:B--2---:R-:W-:-:S04]  /*12f0*/  FFMA R4, R5, R18, R4 ;  /* 0x0000001205047223 */ /* 0x004fc80000000004 */
[----:B0-----:R-:W-:-:S07]  /*1300*/  FFMA R14, R15, R19, R4 ;  /* 0x000000130f0e7223 */ /* 0x001fce0000000004 */
.L_x_10:
[----:B------:R-:W-:Y:S05]  /*1310*/  BRA.U !UP1, `(.L_x_7) ;  /* 0x0000000109a87547 */ /* 0x000fea000b800000 */
[----:B------:R-:W-:Y:S02]  /*1320*/  UISETP.NE.AND UP0, UPT, UR6, 0x1, UPT ;  /* 0x000000010600788c */ /* 0x000fe4000bf05270 */
[----:B------:R-:W-:-:S04]  /*1330*/  ULOP3.LUT UR4, UR4, 0x1, URZ, 0xc0, !UPT ;  /* 0x0000000104047892 */ /* 0x000fc8000f8ec0ff */
[----:B------:R-:W-:-:S03]  /*1340*/  UISETP.NE.U32.AND UP1, UPT, UR4, 0x1, UPT ;  /* 0x000000010400788c */ /* 0x000fc6000bf25070 */
[----:B------:R-:W-:Y:S08]  /*1350*/  BRA.U !UP0, `(.L_x_11) ;  /* 0x0000000108607547 */ /* 0x000ff0000b800000 */
[----:B------:R-:W-:-:S05]  /*1360*/  IMAD.WIDE.U32 R4, R11, 0x4, R2 ;  /* 0x000000040b047825 */ /* 0x000fca00078e0002 */
[----:B------:R-:W2:Y:S04]  /*1370*/  LDG.E R9, desc[UR8][R4.64] ;  /* 0x0000000804097981 */ /* 0x000ea8000c1e1900 */
[----:B------:R-:W3:Y:S01]  /*1380*/  LDG.E R15, desc[UR8][R4.64+0x4] ;  /* 0x00000408040f7981 */ /* 0x000ee2000c1e1900 */
[----:B------:R-:W-:Y:S01]  /*1390*/  HFMA2 R8, -RZ, RZ, 0.96630859375, -0.0022525787353515625 ;  /* 0x3bbb989dff087431 */ /* 0x000fe200000001ff */
[----:B------:R-:W-:Y:S02]  /*13a0*/  MOV R13, 0x437c0000 ;  /* 0x437c0000000d7802 */ /* 0x000fe40000000f00 */
[----:B------:R-:W-:Y:S01]  /*13b0*/  IADD3 R11, PT, PT, R11, 0x2, RZ ;  /* 0x000000020b0b7810 */ /* 0x000fe20007ffe0ff */
[----:B--2--5:R-:W-:-:S04]  /*13c0*/  FADD R9, R9, -R6 ;  /* 0x8000000609097221 */ /* 0x024fc80000000000 */
[----:B------:R-:W-:Y:S01]  /*13d0*/  FFMA.SAT R10, R9, R8, 0.5 ;  /* 0x3f000000090a7423 */ /* 0x000fe20000002008 */
[----:B---3--:R-:W-:-:S03]  /*13e0*/  FADD R15, R15, -R6 ;  /* 0x800000060f0f7221 */ /* 0x008fc60000000000 */
[----:B------:R-:W-:Y:S01]  /*13f0*/  FFMA.RM R10, R10, R13, 12582913 ;  /* 0x4b4000010a0a7423 */ /* 0x000fe2000000400d */
[----:B------:R-:W-:-:S03]  /*1400*/  FFMA.SAT R12, R15, R8, 0.5 ;  /* 0x3f0000000f0c7423 */ /* 0x000fc60000002008 */
[----:B------:R-:W-:Y:S01]  /*1410*/  FADD R8, R10, -12583039 ;  /* 0xcb40007f0a087421 */ /* 0x000fe20000000000 */
[----:B------:R-:W-:Y:S01]  /*1420*/  FFMA.RM R12, R12, R13, 12582913 ;  /* 0x4b4000010c0c7423 */ /* 0x000fe2000000400d */
[----:B------:R-:W-:Y:S02]  /*1430*/  SHF.L.U32 R5, R10, 0x17, RZ ;  /* 0x000000170a057819 */ /* 0x000fe400000006ff */
[C---:B------:R-:W-:Y:S01]  /*1440*/  FFMA R8, R9.reuse, 1.4426950216293334961, -R8 ;  /* 0x3fb8aa3b09087823 */ /* 0x040fe20000000808 */
[C---:B------:R-:W-:Y:S01]  /*1450*/  FADD R4, R12.reuse, -12583039 ;  /* 0xcb40007f0c047421 */ /* 0x040fe20000000000 */
[----:B------:R-:W-:Y:S02]  /*1460*/  SHF.L.U32 R12, R12, 0x17, RZ ;  /* 0x000000170c0c7819 */ /* 0x000fe400000006ff */
[----:B------:R-:W-:Y:S01]  /*1470*/  FFMA R8, R9, 1.925963033500011079e-08, R8 ;  /* 0x32a5706009087823 */ /* 0x000fe20000000008 */
[----:B------:R-:W-:-:S04]  /*1480*/  FFMA R4, R15, 1.4426950216293334961, -R4 ;  /* 0x3fb8aa3b0f047823 */ /* 0x000fc80000000804 */
[----:B------:R-:W-:Y:S01]  /*1490*/  FFMA R4, R15, 1.925963033500011079e-08, R4 ;  /* 0x32a570600f047823 */ /* 0x000fe20000000004 */
[----:B------:R-:W0:Y:S08]  /*14a0*/  MUFU.EX2 R8, R8 ;  /* 0x0000000800087308 */ /* 0x000e300000000800 */
[----:B------:R-:W1:Y:S01]  /*14b0*/  MUFU.EX2 R4, R4 ;  /* 0x0000000400047308 */ /* 0x000e620000000800 */
[----:B0-----:R-:W-:-:S04]  /*14c0*/  FFMA R5, R5, R8, R14 ;  /* 0x0000000805057223 */ /* 0x001fc8000000000e */
[----:B-1----:R-:W-:-:S07]  /*14d0*/  FFMA R14, R12, R4, R5 ;  /* 0x000000040c0e7223 */ /* 0x002fce0000000005 */
.L_x_11:
[----:B------:R-:W-:Y:S05]  /*14e0*/  BRA.U UP1, `(.L_x_7) ;  /* 0x0000000101347547 */ /* 0x000fea000b800000 */
[----:B------:R-:W-:-:S06]  /*14f0*/  IMAD.WIDE.U32 R4, R11, 0x4, R2 ;  /* 0x000000040b047825 */ /* 0x000fcc00078e0002 */
[----:B------:R-:W2:Y:S01]  /*1500*/  LDG.E R5, desc[UR8][R4.64] ;  /* 0x0000000804057981 */ /* 0x000ea2000c1e1900 */
[----:B------:R-:W-:Y:S01]  /*1510*/  HFMA2 R9, -RZ, RZ, 0.96630859375, -0.0022525787353515625 ;  /* 0x3bbb989dff097431 */ /* 0x000fe200000001ff */
[----:B------:R-:W-:Y:S01]  /*1520*/  MOV R10, 0x437c0000 ;  /* 0x437c0000000a7802 */ /* 0x000fe20000000f00 */
[----:B--2--5:R-:W-:-:S04]  /*1530*/  FADD R8, R5, -R6 ;  /* 0x8000000605087221 */ /* 0x024fc80000000000 */
[----:B------:R-:W-:-:S04]  /*1540*/  FFMA.SAT R9, R8, R9, 0.5 ;  /* 0x3f00000008097423 */ /* 0x000fc80000002009 */
[----:B------:R-:W-:-:S04]  /*1550*/  FFMA.RM R9, R9, R10, 12582913 ;  /* 0x4b40000109097423 */ /* 0x000fc8000000400a */
[C---:B------:R-:W-:Y:S01]  /*1560*/  FADD R11, R9.reuse, -12583039 ;  /* 0xcb40007f090b7421 */ /* 0x040fe20000000000 */
[----:B------:R-:W-:-:S03]  /*1570*/  SHF.L.U32 R9, R9, 0x17, RZ ;  /* 0x0000001709097819 */ /* 0x000fc600000006ff */
[----:B------:R-:W-:-:S04]  /*1580*/  FFMA R11, R8, 1.4426950216293334961, -R11 ;  /* 0x3fb8aa3b080b7823 */ /* 0x000fc8000000080b */
[----:B------:R-:W-:-:S06]  /*1590*/  FFMA R11, R8, 1.925963033500011079e-08, R11 ;  /* 0x32a57060080b7823 */ /* 0x000fcc000000000b */
[----:B------:R-:W0:Y:S02]  /*15a0*/  MUFU.EX2 R11, R11 ;  /* 0x0000000b000b7308 */ /* 0x000e240000000800 */
[----:B0-----:R-:W-:-:S07]  /*15b0*/  FFMA R14, R9, R11, R14 ;  /* 0x0000000b090e7223 */ /* 0x001fce000000000e */
.L_x_7:
[----:B-----5:R-:W-:-:S06]  /*15c0*/  IMAD.WIDE R2, R7, 0x4, R2 ;  /* 0x0000000407027825 */ /* 0x020fcc00078e0202 */
[----:B------:R0:W2:Y:S01]  /*15d0*/  LDG.E R2, desc[UR8][R2.64] ;  /* 0x0000000802027981 */ /* 0x0000a2000c1e1900 */
[----:B------:R-:W-:Y:S02]  /*15e0*/  FSETP.GEU.AND P0, PT, R14, 1.175494350822287508e-38, PT ;  /* 0x008000000e00780b */ /* 0x000fe40003f0e000 */
[----:B------:R-:W-:Y:S02]  /*15f0*/  MOV R8, 0x3e055027 ;  /* 0x3e05502700087802 */ /* 0x000fe40000000f00 */
[----:B0-----:R-:W-:-:S09]  /*1600*/  FSEL R3, RZ, -23, P0 ;  /* 0xc1b80000ff037808 */ /* 0x001fd20000000000 */
[----:B------:R-:W-:-:S05]  /*1610*/  @!P0 FMUL R14, R14, 8388608 ;  /* 0x4b0000000e0e8820 */ /* 0x000fca0000400000 */
[C---:B------:R-:W-:Y:S02]  /*1620*/  IADD3 R4, PT, PT, R14.reuse, -0x3f2aaaab, RZ ;  /* 0xc0d555550e047810 */ /* 0x040fe40007ffe0ff */
[----:B------:R-:W-:Y:S02]  /*1630*/  ISETP.GT.U32.AND P0, PT, R14, 0x7f7fffff, PT ;  /* 0x7f7fffff0e00780c */ /* 0x000fe40003f04070 */
[----:B------:R-:W-:-:S04]  /*1640*/  LOP3.LUT R4, R4, 0xff800000, RZ, 0xc0, !PT ;  /* 0xff80000004047812 */ /* 0x000fc800078ec0ff */
[----:B------:R-:W-:-:S05]  /*1650*/  IADD3 R5, PT, PT, R14, -R4, RZ ;  /* 0x800000040e057210 */ /* 0x000fca0007ffe0ff */
[----:B------:R-:W-:-:S04]  /*1660*/  FADD R7, R5, -1 ;  /* 0xbf80000005077421 */ /* 0x000fc80000000000 */
[----:B------:R-:W-:-:S04]  /*1670*/  FFMA R8, R7, -R8, 0.14084610342979431152 ;  /* 0x3e1039f607087423 */ /* 0x000fc80000000808 */
[----:B------:R-:W-:-:S04]  /*1680*/  FFMA R8, R7, R8, -0.12148627638816833496 ;  /* 0xbdf8cdcc07087423 */ /* 0x000fc80000000008 */
[----:B------:R-:W-:-:S04]  /*1690*/  FFMA R8, R7, R8, 0.13980610668659210205 ;  /* 0x3e0f295507087423 */ /* 0x000fc80000000008 */
[----:B------:R-:W-:-:S04]  /*16a0*/  FFMA R8, R7, R8, -0.16684235632419586182 ;  /* 0xbe2ad8b907087423 */ /* 0x000fc80000000008 */
[----:B------:R-:W-:-:S04]  /*16b0*/  FFMA R8, R7, R8, 0.20012299716472625732 ;  /* 0x3e4ced0b07087423 */ /* 0x000fc80000000008 */
[----:B------:R-:W-:-:S04]  /*16c0*/  FFMA R8, R7, R8, -0.24999669194221496582 ;  /* 0xbe7fff2207087423 */ /* 0x000fc80000000008 */
[----:B------:R-:W-:-:S04]  /*16d0*/  FFMA R8, R7, R8, 0.33333182334899902344 ;  /* 0x3eaaaa7807087423 */ /* 0x000fc80000000008 */
[C---:B------:R-:W-:Y:S01]  /*16e0*/  FFMA R10, R7.reuse, R8, -0.5 ;  /* 0xbf000000070a7423 */ /* 0x040fe20000000008 */
[----:B------:R-:W-:Y:S02]  /*16f0*/  I2FP.F32.S32 R8, R4 ;  /* 0x0000000400087245 */ /* 0x000fe40000201400 */
[----:B------:R-:W0:Y:S01]  /*1700*/  LDC.64 R4, c[0x0][0x398] ;  /* 0x0000e600ff047b82 */ /* 0x000e220000000a00 */
[C---:B------:R-:W-:Y:S02]  /*1710*/  FMUL R10, R7.reuse, R10 ;  /* 0x0000000a070a7220 */ /* 0x040fe40000400000 */
[----:B------:R-:W-:Y:S02]  /*1720*/  FFMA R3, R8, 1.1920928955078125e-07, R3 ;  /* 0x3400000008037823 */ /* 0x000fe40000000003 */
[----:B------:R-:W-:Y:S01]  /*1730*/  FFMA R10, R7, R10, R7 ;  /* 0x0000000a070a7223 */ /* 0x000fe20000000007 */
[----:B------:R-:W-:-:S03]  /*1740*/  MOV R7, 0x7f800000 ;  /* 0x7f80000000077802 */ /* 0x000fc60000000f00 */
[----:B------:R-:W-:Y:S02]  /*1750*/  FFMA R3, R3, 0.69314718246459960938, R10 ;  /* 0x3f31721803037823 */ /* 0x000fe4000000000a */
[C---:B------:R-:W-:Y:S01]  /*1760*/  @P0 FFMA R3, R14.reuse, R7, +INF ;  /* 0x7f8000000e030423 */ /* 0x040fe20000000007 */
[----:B------:R-:W-:-:S04]  /*1770*/  FSETP.NEU.AND P0, PT, R14, RZ, PT ;  /* 0x000000ff0e00720b */ /* 0x000fc80003f0d000 */
[----:B------:R-:W-:-:S05]  /*1780*/  FSEL R3, R3, -INF , P0 ;  /* 0xff80000003037808 */ /* 0x000fca0000000000 */
[----:B------:R-:W-:Y:S01]  /*1790*/  FADD R3, R3, R6 ;  /* 0x0000000603037221 */ /* 0x000fe20000000000 */
[----:B0-----:R-:W-:-:S04]  /*17a0*/  IMAD.WIDE R4, R0, 0x4, R4 ;  /* 0x0000000400047825 */ /* 0x001fc800078e0204 */
[----:B--2---:R-:W-:-:S05]  /*17b0*/  FADD R3, R3, -R2 ;  /* 0x8000000203037221 */ /* 0x004fca0000000000 */
[----:B------:R-:W-:Y:S01]  /*17c0*/  STG.E desc[UR8][R4.64], R3 ;  /* 0x0000000304007986 */ /* 0x000fe2000c101908 */
[----:B------:R-:W-:Y:S05]  /*17d0*/  EXIT ;  /* 0x000000000000794d */ /* 0x000fea0003800000 */
.L_x_12:
        /* <DEDUP_REMOVED lines=10> */
.L_x_14:


//--------------------- .nv.shared._Z10reduce_sumPfS_i --------------------------
	.section	.nv.shared._Z10reduce_sumPfS_i,"aw",@nobits
	.sectionflags	@""
	.align	16
	.zero		1024


//--------------------- .nv.shared.reserved.0     --------------------------
	.section	.nv.shared.reserved.0,"aw",@nobits
	.weak		__nv_reservedSMEM_offset_0_alias
	.size		__nv_reservedSMEM_offset_0_alias, 0, 64
	.other		__nv_reservedSMEM_offset_0_alias,@"STO_CUDA_RESERVED_SHARED STV_DEFAULT"
__nv_reservedSMEM_offset_0_alias:
	.zero		0
	.zero		64


//--------------------- .nv.shared._Z20cross_entropy_kernelPKfPKiiiPf --------------------------
	.section	.nv.shared._Z20cross_entropy_kernelPKfPKiiiPf,"aw",@nobits
	.sectionflags	@""
	.align	16
	.zero		1024


//--------------------- .nv.constant0._Z10reduce_sumPfS_i --------------------------
	.section	.nv.constant0._Z10reduce_sumPfS_i,"a",@progbits
	.sectionflags	@""
	.align	4
.nv.constant0._Z10reduce_sumPfS_i:
	.zero		916


//--------------------- .nv.constant0._Z20cross_entropy_kernelPKfPKiiiPf --------------------------
	.section	.nv.constant0._Z20cross_entropy_kernelPKfPKiiiPf,"a",@progbits
	.sectionflags	@""
	.align	4
.nv.constant0._Z20cross_entropy_kernelPKfPKiiiPf:
	.zero		928


//--------------------- SYMBOLS --------------------------

	.type		.nv.reservedSmem.offset0,@object
	.size		.nv.reservedSmem.offset0,0x4
	.type		.nv.reservedSmem.cap,@object
	.size		.nv.reservedSmem.cap,0x4
